//
// Generated by NVIDIA NVVM Compiler
//
// Compiler Build ID: CL-36424714
// Cuda compilation tools, release 13.0, V13.0.88
// Based on NVVM 20.0.0
//

.version 9.0
.target sm_100
.address_size 64

	// .globl	_Z11assignToCSRPiS_iiP3CSR
.extern .func  (.param .b32 func_retval0) vprintf
(
	.param .b64 vprintf_param_0,
	.param .b64 vprintf_param_1
)
;
.global .align 1 .b8 $str[37] = {73, 110, 115, 105, 100, 101, 32, 105, 110, 105, 116, 32, 119, 105, 116, 104, 32, 110, 117, 109, 32, 118, 101, 114, 116, 105, 99, 101, 115, 32, 61, 32, 37, 100, 32, 10};
.global .align 1 .b8 $str$1[38] = {105, 100, 32, 61, 32, 37, 100, 44, 32, 118, 97, 108, 32, 61, 32, 37, 102, 44, 32, 97, 99, 116, 117, 97, 108, 32, 118, 97, 108, 117, 101, 32, 61, 32, 37, 102, 10};
.global .align 1 .b8 $str$2[5] = {37, 108, 102, 32};
.global .align 1 .b8 $str$3[2] = {10};
.global .align 1 .b8 $str$4[28] = {73, 110, 115, 105, 100, 101, 32, 80, 82, 44, 32, 118, 97, 108, 117, 101, 32, 111, 102, 32, 100, 32, 61, 32, 37, 102, 10};
.global .align 1 .b8 $str$6[5] = {104, 101, 121, 10};
.global .align 1 .b8 $str$7[37] = {67, 104, 101, 99, 107, 105, 110, 103, 32, 99, 111, 114, 114, 101, 99, 116, 32, 97, 115, 115, 105, 103, 110, 109, 101, 110, 116, 32, 116, 111, 32, 71, 80, 85, 32, 10};
.global .align 1 .b8 $str$8[4] = {37, 100, 32};

.visible .entry _Z11assignToCSRPiS_iiP3CSR(
	.param .u64 .ptr .align 1 _Z11assignToCSRPiS_iiP3CSR_param_0,
	.param .u64 .ptr .align 1 _Z11assignToCSRPiS_iiP3CSR_param_1,
	.param .u32 _Z11assignToCSRPiS_iiP3CSR_param_2,
	.param .u32 _Z11assignToCSRPiS_iiP3CSR_param_3,
	.param .u64 .ptr .align 1 _Z11assignToCSRPiS_iiP3CSR_param_4
)
{
	.reg .b32 	%r<3>;
	.reg .b64 	%rd<5>;

	ld.param.u64 	%rd1, [_Z11assignToCSRPiS_iiP3CSR_param_0];
	ld.param.u64 	%rd2, [_Z11assignToCSRPiS_iiP3CSR_param_1];
	ld.param.u32 	%r1, [_Z11assignToCSRPiS_iiP3CSR_param_2];
	ld.param.u32 	%r2, [_Z11assignToCSRPiS_iiP3CSR_param_3];
	ld.param.u64 	%rd3, [_Z11assignToCSRPiS_iiP3CSR_param_4];
	cvta.to.global.u64 	%rd4, %rd3;
	st.global.v2.u32 	[%rd4+16], {%r1, %r2};
	st.global.u64 	[%rd4+8], %rd2;
	st.global.u64 	[%rd4], %rd1;
	ret;

}
	// .globl	_Z4initPfi
.visible .entry _Z4initPfi(
	.param .u64 .ptr .align 1 _Z4initPfi_param_0,
	.param .u32 _Z4initPfi_param_1
)
{
	.local .align 8 .b8 	__local_depot1[24];
	.reg .b64 	%SP;
	.reg .b64 	%SPL;
	.reg .pred 	%p<3>;
	.reg .b32 	%r<10>;
	.reg .b32 	%f<2>;
	.reg .b64 	%rd<13>;
	.reg .b64 	%fd<4>;

	mov.u64 	%SPL, __local_depot1;
	cvta.local.u64 	%SP, %SPL;
	ld.param.u64 	%rd2, [_Z4initPfi_param_0];
	ld.param.u32 	%r2, [_Z4initPfi_param_1];
	add.u64 	%rd3, %SP, 0;
	add.u64 	%rd1, %SPL, 0;
	mov.u32 	%r3, %ntid.x;
	mov.u32 	%r4, %ctaid.x;
	mov.u32 	%r5, %tid.x;
	mad.lo.s32 	%r1, %r3, %r4, %r5;
	setp.ne.s32 	%p1, %r1, 0;
	@%p1 bra 	$L__BB1_2;
	st.local.u32 	[%rd1], %r2;
	mov.u64 	%rd4, $str;
	cvta.global.u64 	%rd5, %rd4;
	{ // callseq 0, 0
	.param .b64 param0;
	st.param.b64 	[param0], %rd5;
	.param .b64 param1;
	st.param.b64 	[param1], %rd3;
	.param .b32 retval0;
	call.uni (retval0), 
	vprintf, 
	(
	param0, 
	param1
	);
	ld.param.b32 	%r6, [retval0];
	} // callseq 0
$L__BB1_2:
	setp.ge.u32 	%p2, %r1, %r2;
	@%p2 bra 	$L__BB1_4;
	cvt.rn.f64.s32 	%fd1, %r2;
	rcp.rn.f64 	%fd2, %fd1;
	cvt.rn.f32.f64 	%f1, %fd2;
	cvta.to.global.u64 	%rd7, %rd2;
	mul.wide.u32 	%rd8, %r1, 4;
	add.s64 	%rd9, %rd7, %rd8;
	st.global.f32 	[%rd9], %f1;
	cvt.f64.f32 	%fd3, %f1;
	st.local.u32 	[%rd1], %r1;
	st.local.f64 	[%rd1+8], %fd3;
	st.local.f64 	[%rd1+16], %fd2;
	mov.u64 	%rd10, $str$1;
	cvta.global.u64 	%rd11, %rd10;
	{ // callseq 1, 0
	.param .b64 param0;
	st.param.b64 	[param0], %rd11;
	.param .b64 param1;
	st.param.b64 	[param1], %rd3;
	.param .b32 retval0;
	call.uni (retval0), 
	vprintf, 
	(
	param0, 
	param1
	);
	ld.param.b32 	%r8, [retval0];
	} // callseq 1
$L__BB1_4:
	ret;

}
	// .globl	_Z7checkPRPfi
.visible .entry _Z7checkPRPfi(
	.param .u64 .ptr .align 1 _Z7checkPRPfi_param_0,
	.param .u32 _Z7checkPRPfi_param_1
)
{
	.local .align 8 .b8 	__local_depot2[8];
	.reg .b64 	%SP;
	.reg .b64 	%SPL;
	.reg .pred 	%p<10>;
	.reg .b32 	%r<83>;
	.reg .b32 	%f<30>;
	.reg .b64 	%rd<32>;
	.reg .b64 	%fd<30>;

	mov.u64 	%SPL, __local_depot2;
	cvta.local.u64 	%SP, %SPL;
	ld.param.u64 	%rd9, [_Z7checkPRPfi_param_0];
	ld.param.u32 	%r16, [_Z7checkPRPfi_param_1];
	cvta.to.global.u64 	%rd1, %rd9;
	add.u64 	%rd10, %SP, 0;
	add.u64 	%rd2, %SPL, 0;
	setp.lt.s32 	%p1, %r16, 1;
	@%p1 bra 	$L__BB2_13;
	and.b32  	%r1, %r16, 15;
	setp.lt.u32 	%p2, %r16, 16;
	mov.b32 	%r80, 0;
	@%p2 bra 	$L__BB2_4;
	and.b32  	%r80, %r16, 2147483632;
	neg.s32 	%r78, %r80;
	add.s64 	%rd30, %rd1, 32;
	mov.u64 	%rd11, $str$2;
$L__BB2_3:
	.pragma "nounroll";
	ld.global.f32 	%f1, [%rd30+-32];
	cvt.f64.f32 	%fd1, %f1;
	st.local.f64 	[%rd2], %fd1;
	cvta.global.u64 	%rd12, %rd11;
	{ // callseq 2, 0
	.param .b64 param0;
	st.param.b64 	[param0], %rd12;
	.param .b64 param1;
	st.param.b64 	[param1], %rd10;
	.param .b32 retval0;
	call.uni (retval0), 
	vprintf, 
	(
	param0, 
	param1
	);
	ld.param.b32 	%r18, [retval0];
	} // callseq 2
	ld.global.f32 	%f2, [%rd30+-28];
	cvt.f64.f32 	%fd2, %f2;
	st.local.f64 	[%rd2], %fd2;
	{ // callseq 3, 0
	.param .b64 param0;
	st.param.b64 	[param0], %rd12;
	.param .b64 param1;
	st.param.b64 	[param1], %rd10;
	.param .b32 retval0;
	call.uni (retval0), 
	vprintf, 
	(
	param0, 
	param1
	);
	ld.param.b32 	%r20, [retval0];
	} // callseq 3
	ld.global.f32 	%f3, [%rd30+-24];
	cvt.f64.f32 	%fd3, %f3;
	st.local.f64 	[%rd2], %fd3;
	{ // callseq 4, 0
	.param .b64 param0;
	st.param.b64 	[param0], %rd12;
	.param .b64 param1;
	st.param.b64 	[param1], %rd10;
	.param .b32 retval0;
	call.uni (retval0), 
	vprintf, 
	(
	param0, 
	param1
	);
	ld.param.b32 	%r22, [retval0];
	} // callseq 4
	ld.global.f32 	%f4, [%rd30+-20];
	cvt.f64.f32 	%fd4, %f4;
	st.local.f64 	[%rd2], %fd4;
	{ // callseq 5, 0
	.param .b64 param0;
	st.param.b64 	[param0], %rd12;
	.param .b64 param1;
	st.param.b64 	[param1], %rd10;
	.param .b32 retval0;
	call.uni (retval0), 
	vprintf, 
	(
	param0, 
	param1
	);
	ld.param.b32 	%r24, [retval0];
	} // callseq 5
	ld.global.f32 	%f5, [%rd30+-16];
	cvt.f64.f32 	%fd5, %f5;
	st.local.f64 	[%rd2], %fd5;
	{ // callseq 6, 0
	.param .b64 param0;
	st.param.b64 	[param0], %rd12;
	.param .b64 param1;
	st.param.b64 	[param1], %rd10;
	.param .b32 retval0;
	call.uni (retval0), 
	vprintf, 
	(
	param0, 
	param1
	);
	ld.param.b32 	%r26, [retval0];
	} // callseq 6
	ld.global.f32 	%f6, [%rd30+-12];
	cvt.f64.f32 	%fd6, %f6;
	st.local.f64 	[%rd2], %fd6;
	{ // callseq 7, 0
	.param .b64 param0;
	st.param.b64 	[param0], %rd12;
	.param .b64 param1;
	st.param.b64 	[param1], %rd10;
	.param .b32 retval0;
	call.uni (retval0), 
	vprintf, 
	(
	param0, 
	param1
	);
	ld.param.b32 	%r28, [retval0];
	} // callseq 7
	ld.global.f32 	%f7, [%rd30+-8];
	cvt.f64.f32 	%fd7, %f7;
	st.local.f64 	[%rd2], %fd7;
	{ // callseq 8, 0
	.param .b64 param0;
	st.param.b64 	[param0], %rd12;
	.param .b64 param1;
	st.param.b64 	[param1], %rd10;
	.param .b32 retval0;
	call.uni (retval0), 
	vprintf, 
	(
	param0, 
	param1
	);
	ld.param.b32 	%r30, [retval0];
	} // callseq 8
	ld.global.f32 	%f8, [%rd30+-4];
	cvt.f64.f32 	%fd8, %f8;
	st.local.f64 	[%rd2], %fd8;
	{ // callseq 9, 0
	.param .b64 param0;
	st.param.b64 	[param0], %rd12;
	.param .b64 param1;
	st.param.b64 	[param1], %rd10;
	.param .b32 retval0;
	call.uni (retval0), 
	vprintf, 
	(
	param0, 
	param1
	);
	ld.param.b32 	%r32, [retval0];
	} // callseq 9
	ld.global.f32 	%f9, [%rd30];
	cvt.f64.f32 	%fd9, %f9;
	st.local.f64 	[%rd2], %fd9;
	{ // callseq 10, 0
	.param .b64 param0;
	st.param.b64 	[param0], %rd12;
	.param .b64 param1;
	st.param.b64 	[param1], %rd10;
	.param .b32 retval0;
	call.uni (retval0), 
	vprintf, 
	(
	param0, 
	param1
	);
	ld.param.b32 	%r34, [retval0];
	} // callseq 10
	ld.global.f32 	%f10, [%rd30+4];
	cvt.f64.f32 	%fd10, %f10;
	st.local.f64 	[%rd2], %fd10;
	{ // callseq 11, 0
	.param .b64 param0;
	st.param.b64 	[param0], %rd12;
	.param .b64 param1;
	st.param.b64 	[param1], %rd10;
	.param .b32 retval0;
	call.uni (retval0), 
	vprintf, 
	(
	param0, 
	param1
	);
	ld.param.b32 	%r36, [retval0];
	} // callseq 11
	ld.global.f32 	%f11, [%rd30+8];
	cvt.f64.f32 	%fd11, %f11;
	st.local.f64 	[%rd2], %fd11;
	{ // callseq 12, 0
	.param .b64 param0;
	st.param.b64 	[param0], %rd12;
	.param .b64 param1;
	st.param.b64 	[param1], %rd10;
	.param .b32 retval0;
	call.uni (retval0), 
	vprintf, 
	(
	param0, 
	param1
	);
	ld.param.b32 	%r38, [retval0];
	} // callseq 12
	ld.global.f32 	%f12, [%rd30+12];
	cvt.f64.f32 	%fd12, %f12;
	st.local.f64 	[%rd2], %fd12;
	{ // callseq 13, 0
	.param .b64 param0;
	st.param.b64 	[param0], %rd12;
	.param .b64 param1;
	st.param.b64 	[param1], %rd10;
	.param .b32 retval0;
	call.uni (retval0), 
	vprintf, 
	(
	param0, 
	param1
	);
	ld.param.b32 	%r40, [retval0];
	} // callseq 13
	ld.global.f32 	%f13, [%rd30+16];
	cvt.f64.f32 	%fd13, %f13;
	st.local.f64 	[%rd2], %fd13;
	{ // callseq 14, 0
	.param .b64 param0;
	st.param.b64 	[param0], %rd12;
	.param .b64 param1;
	st.param.b64 	[param1], %rd10;
	.param .b32 retval0;
	call.uni (retval0), 
	vprintf, 
	(
	param0, 
	param1
	);
	ld.param.b32 	%r42, [retval0];
	} // callseq 14
	ld.global.f32 	%f14, [%rd30+20];
	cvt.f64.f32 	%fd14, %f14;
	st.local.f64 	[%rd2], %fd14;
	{ // callseq 15, 0
	.param .b64 param0;
	st.param.b64 	[param0], %rd12;
	.param .b64 param1;
	st.param.b64 	[param1], %rd10;
	.param .b32 retval0;
	call.uni (retval0), 
	vprintf, 
	(
	param0, 
	param1
	);
	ld.param.b32 	%r44, [retval0];
	} // callseq 15
	ld.global.f32 	%f15, [%rd30+24];
	cvt.f64.f32 	%fd15, %f15;
	st.local.f64 	[%rd2], %fd15;
	{ // callseq 16, 0
	.param .b64 param0;
	st.param.b64 	[param0], %rd12;
	.param .b64 param1;
	st.param.b64 	[param1], %rd10;
	.param .b32 retval0;
	call.uni (retval0), 
	vprintf, 
	(
	param0, 
	param1
	);
	ld.param.b32 	%r46, [retval0];
	} // callseq 16
	ld.global.f32 	%f16, [%rd30+28];
	cvt.f64.f32 	%fd16, %f16;
	st.local.f64 	[%rd2], %fd16;
	{ // callseq 17, 0
	.param .b64 param0;
	st.param.b64 	[param0], %rd12;
	.param .b64 param1;
	st.param.b64 	[param1], %rd10;
	.param .b32 retval0;
	call.uni (retval0), 
	vprintf, 
	(
	param0, 
	param1
	);
	ld.param.b32 	%r48, [retval0];
	} // callseq 17
	add.s32 	%r78, %r78, 16;
	add.s64 	%rd30, %rd30, 64;
	setp.ne.s32 	%p3, %r78, 0;
	@%p3 bra 	$L__BB2_3;
$L__BB2_4:
	setp.eq.s32 	%p4, %r1, 0;
	@%p4 bra 	$L__BB2_13;
	and.b32  	%r7, %r16, 7;
	setp.lt.u32 	%p5, %r1, 8;
	@%p5 bra 	$L__BB2_7;
	mul.wide.u32 	%rd14, %r80, 4;
	add.s64 	%rd15, %rd1, %rd14;
	ld.global.f32 	%f17, [%rd15];
	cvt.f64.f32 	%fd17, %f17;
	st.local.f64 	[%rd2], %fd17;
	mov.u64 	%rd16, $str$2;
	cvta.global.u64 	%rd17, %rd16;
	add.u64 	%rd18, %SP, 0;
	{ // callseq 18, 0
	.param .b64 param0;
	st.param.b64 	[param0], %rd17;
	.param .b64 param1;
	st.param.b64 	[param1], %rd18;
	.param .b32 retval0;
	call.uni (retval0), 
	vprintf, 
	(
	param0, 
	param1
	);
	ld.param.b32 	%r50, [retval0];
	} // callseq 18
	ld.global.f32 	%f18, [%rd15+4];
	cvt.f64.f32 	%fd18, %f18;
	st.local.f64 	[%rd2], %fd18;
	{ // callseq 19, 0
	.param .b64 param0;
	st.param.b64 	[param0], %rd17;
	.param .b64 param1;
	st.param.b64 	[param1], %rd18;
	.param .b32 retval0;
	call.uni (retval0), 
	vprintf, 
	(
	param0, 
	param1
	);
	ld.param.b32 	%r52, [retval0];
	} // callseq 19
	ld.global.f32 	%f19, [%rd15+8];
	cvt.f64.f32 	%fd19, %f19;
	st.local.f64 	[%rd2], %fd19;
	{ // callseq 20, 0
	.param .b64 param0;
	st.param.b64 	[param0], %rd17;
	.param .b64 param1;
	st.param.b64 	[param1], %rd18;
	.param .b32 retval0;
	call.uni (retval0), 
	vprintf, 
	(
	param0, 
	param1
	);
	ld.param.b32 	%r54, [retval0];
	} // callseq 20
	ld.global.f32 	%f20, [%rd15+12];
	cvt.f64.f32 	%fd20, %f20;
	st.local.f64 	[%rd2], %fd20;
	{ // callseq 21, 0
	.param .b64 param0;
	st.param.b64 	[param0], %rd17;
	.param .b64 param1;
	st.param.b64 	[param1], %rd18;
	.param .b32 retval0;
	call.uni (retval0), 
	vprintf, 
	(
	param0, 
	param1
	);
	ld.param.b32 	%r56, [retval0];
	} // callseq 21
	ld.global.f32 	%f21, [%rd15+16];
	cvt.f64.f32 	%fd21, %f21;
	st.local.f64 	[%rd2], %fd21;
	{ // callseq 22, 0
	.param .b64 param0;
	st.param.b64 	[param0], %rd17;
	.param .b64 param1;
	st.param.b64 	[param1], %rd18;
	.param .b32 retval0;
	call.uni (retval0), 
	vprintf, 
	(
	param0, 
	param1
	);
	ld.param.b32 	%r58, [retval0];
	} // callseq 22
	ld.global.f32 	%f22, [%rd15+20];
	cvt.f64.f32 	%fd22, %f22;
	st.local.f64 	[%rd2], %fd22;
	{ // callseq 23, 0
	.param .b64 param0;
	st.param.b64 	[param0], %rd17;
	.param .b64 param1;
	st.param.b64 	[param1], %rd18;
	.param .b32 retval0;
	call.uni (retval0), 
	vprintf, 
	(
	param0, 
	param1
	);
	ld.param.b32 	%r60, [retval0];
	} // callseq 23
	ld.global.f32 	%f23, [%rd15+24];
	cvt.f64.f32 	%fd23, %f23;
	st.local.f64 	[%rd2], %fd23;
	{ // callseq 24, 0
	.param .b64 param0;
	st.param.b64 	[param0], %rd17;
	.param .b64 param1;
	st.param.b64 	[param1], %rd18;
	.param .b32 retval0;
	call.uni (retval0), 
	vprintf, 
	(
	param0, 
	param1
	);
	ld.param.b32 	%r62, [retval0];
	} // callseq 24
	ld.global.f32 	%f24, [%rd15+28];
	cvt.f64.f32 	%fd24, %f24;
	st.local.f64 	[%rd2], %fd24;
	{ // callseq 25, 0
	.param .b64 param0;
	st.param.b64 	[param0], %rd17;
	.param .b64 param1;
	st.param.b64 	[param1], %rd18;
	.param .b32 retval0;
	call.uni (retval0), 
	vprintf, 
	(
	param0, 
	param1
	);
	ld.param.b32 	%r64, [retval0];
	} // callseq 25
	add.s32 	%r80, %r80, 8;
$L__BB2_7:
	setp.eq.s32 	%p6, %r7, 0;
	@%p6 bra 	$L__BB2_13;
	and.b32  	%r10, %r16, 3;
	setp.lt.u32 	%p7, %r7, 4;
	@%p7 bra 	$L__BB2_10;
	mul.wide.u32 	%rd19, %r80, 4;
	add.s64 	%rd20, %rd1, %rd19;
	ld.global.f32 	%f25, [%rd20];
	cvt.f64.f32 	%fd25, %f25;
	st.local.f64 	[%rd2], %fd25;
	mov.u64 	%rd21, $str$2;
	cvta.global.u64 	%rd22, %rd21;
	add.u64 	%rd23, %SP, 0;
	{ // callseq 26, 0
	.param .b64 param0;
	st.param.b64 	[param0], %rd22;
	.param .b64 param1;
	st.param.b64 	[param1], %rd23;
	.param .b32 retval0;
	call.uni (retval0), 
	vprintf, 
	(
	param0, 
	param1
	);
	ld.param.b32 	%r66, [retval0];
	} // callseq 26
	ld.global.f32 	%f26, [%rd20+4];
	cvt.f64.f32 	%fd26, %f26;
	st.local.f64 	[%rd2], %fd26;
	{ // callseq 27, 0
	.param .b64 param0;
	st.param.b64 	[param0], %rd22;
	.param .b64 param1;
	st.param.b64 	[param1], %rd23;
	.param .b32 retval0;
	call.uni (retval0), 
	vprintf, 
	(
	param0, 
	param1
	);
	ld.param.b32 	%r68, [retval0];
	} // callseq 27
	ld.global.f32 	%f27, [%rd20+8];
	cvt.f64.f32 	%fd27, %f27;
	st.local.f64 	[%rd2], %fd27;
	{ // callseq 28, 0
	.param .b64 param0;
	st.param.b64 	[param0], %rd22;
	.param .b64 param1;
	st.param.b64 	[param1], %rd23;
	.param .b32 retval0;
	call.uni (retval0), 
	vprintf, 
	(
	param0, 
	param1
	);
	ld.param.b32 	%r70, [retval0];
	} // callseq 28
	ld.global.f32 	%f28, [%rd20+12];
	cvt.f64.f32 	%fd28, %f28;
	st.local.f64 	[%rd2], %fd28;
	{ // callseq 29, 0
	.param .b64 param0;
	st.param.b64 	[param0], %rd22;
	.param .b64 param1;
	st.param.b64 	[param1], %rd23;
	.param .b32 retval0;
	call.uni (retval0), 
	vprintf, 
	(
	param0, 
	param1
	);
	ld.param.b32 	%r72, [retval0];
	} // callseq 29
	add.s32 	%r80, %r80, 4;
$L__BB2_10:
	setp.eq.s32 	%p8, %r10, 0;
	@%p8 bra 	$L__BB2_13;
	mul.wide.u32 	%rd24, %r80, 4;
	add.s64 	%rd31, %rd1, %rd24;
	neg.s32 	%r82, %r10;
	mov.u64 	%rd25, $str$2;
	add.u64 	%rd27, %SP, 0;
$L__BB2_12:
	.pragma "nounroll";
	ld.global.f32 	%f29, [%rd31];
	cvt.f64.f32 	%fd29, %f29;
	st.local.f64 	[%rd2], %fd29;
	cvta.global.u64 	%rd26, %rd25;
	{ // callseq 30, 0
	.param .b64 param0;
	st.param.b64 	[param0], %rd26;
	.param .b64 param1;
	st.param.b64 	[param1], %rd27;
	.param .b32 retval0;
	call.uni (retval0), 
	vprintf, 
	(
	param0, 
	param1
	);
	ld.param.b32 	%r74, [retval0];
	} // callseq 30
	add.s64 	%rd31, %rd31, 4;
	add.s32 	%r82, %r82, 1;
	setp.ne.s32 	%p9, %r82, 0;
	@%p9 bra 	$L__BB2_12;
$L__BB2_13:
	mov.u64 	%rd28, $str$3;
	cvta.global.u64 	%rd29, %rd28;
	{ // callseq 31, 0
	.param .b64 param0;
	st.param.b64 	[param0], %rd29;
	.param .b64 param1;
	st.param.b64 	[param1], 0;
	.param .b32 retval0;
	call.uni (retval0), 
	vprintf, 
	(
	param0, 
	param1
	);
	ld.param.b32 	%r76, [retval0];
	} // callseq 31
	ret;

}
	// .globl	_Z9computePRP3CSRS0_Pff
.visible .entry _Z9computePRP3CSRS0_Pff(
	.param .u64 .ptr .align 1 _Z9computePRP3CSRS0_Pff_param_0,
	.param .u64 .ptr .align 1 _Z9computePRP3CSRS0_Pff_param_1,
	.param .u64 .ptr .align 1 _Z9computePRP3CSRS0_Pff_param_2,
	.param .f32 _Z9computePRP3CSRS0_Pff_param_3
)
{
	.local .align 8 .b8 	__local_depot3[8];
	.reg .b64 	%SP;
	.reg .b64 	%SPL;
	.reg .pred 	%p<6>;
	.reg .b32 	%r<17>;
	.reg .b32 	%f<7>;
	.reg .b64 	%rd<24>;
	.reg .b64 	%fd<2>;

	mov.u64 	%SPL, __local_depot3;
	cvta.local.u64 	%SP, %SPL;
	ld.param.u64 	%rd6, [_Z9computePRP3CSRS0_Pff_param_0];
	ld.param.u64 	%rd7, [_Z9computePRP3CSRS0_Pff_param_1];
	ld.param.u64 	%rd5, [_Z9computePRP3CSRS0_Pff_param_2];
	ld.param.f32 	%f1, [_Z9computePRP3CSRS0_Pff_param_3];
	cvta.to.global.u64 	%rd1, %rd7;
	cvta.to.global.u64 	%rd2, %rd6;
	mov.u32 	%r7, %ntid.x;
	mov.u32 	%r8, %ctaid.x;
	mov.u32 	%r9, %tid.x;
	mad.lo.s32 	%r1, %r7, %r8, %r9;
	setp.ne.s32 	%p1, %r1, 0;
	@%p1 bra 	$L__BB3_2;
	add.u64 	%rd8, %SP, 0;
	add.u64 	%rd9, %SPL, 0;
	cvt.f64.f32 	%fd1, %f1;
	st.local.f64 	[%rd9], %fd1;
	mov.u64 	%rd10, $str$4;
	cvta.global.u64 	%rd11, %rd10;
	{ // callseq 32, 0
	.param .b64 param0;
	st.param.b64 	[param0], %rd11;
	.param .b64 param1;
	st.param.b64 	[param1], %rd8;
	.param .b32 retval0;
	call.uni (retval0), 
	vprintf, 
	(
	param0, 
	param1
	);
	ld.param.b32 	%r10, [retval0];
	} // callseq 32
$L__BB3_2:
	ld.global.u32 	%r2, [%rd2+16];
	setp.ge.u32 	%p2, %r1, %r2;
	@%p2 bra 	$L__BB3_9;
	ld.global.u64 	%rd12, [%rd1];
	mul.wide.u32 	%rd13, %r1, 4;
	add.s64 	%rd14, %rd12, %rd13;
	ld.u32 	%r16, [%rd14];
	ld.u32 	%r4, [%rd14+4];
	setp.ge.s32 	%p3, %r16, %r4;
	@%p3 bra 	$L__BB3_8;
	ld.global.u64 	%rd3, [%rd1+8];
	ld.global.u64 	%rd4, [%rd2];
	bra.uni 	$L__BB3_6;
$L__BB3_5:
	add.s32 	%r16, %r16, 1;
	setp.ge.s32 	%p5, %r16, %r4;
	@%p5 bra 	$L__BB3_8;
$L__BB3_6:
	mul.wide.s32 	%rd15, %r16, 4;
	add.s64 	%rd16, %rd3, %rd15;
	ld.u32 	%r12, [%rd16];
	add.s32 	%r13, %r12, 1;
	mul.wide.u32 	%rd17, %r13, 4;
	add.s64 	%rd18, %rd4, %rd17;
	ld.u32 	%r14, [%rd18];
	mul.wide.u32 	%rd19, %r12, 4;
	add.s64 	%rd20, %rd4, %rd19;
	ld.u32 	%r15, [%rd20];
	setp.eq.s32 	%p4, %r14, %r15;
	@%p4 bra 	$L__BB3_5;
	trap;
$L__BB3_8:
	mov.f32 	%f2, 0f3F800000;
	sub.f32 	%f3, %f2, %f1;
	cvt.rn.f32.s32 	%f4, %r2;
	div.rn.f32 	%f5, %f3, %f4;
	fma.rn.f32 	%f6, %f1, 0f00000000, %f5;
	cvta.to.global.u64 	%rd21, %rd5;
	add.s64 	%rd23, %rd21, %rd13;
	st.global.f32 	[%rd23], %f6;
$L__BB3_9:
	ret;

}
	// .globl	_Z7printPRPfi
.visible .entry _Z7printPRPfi(
	.param .u64 .ptr .align 1 _Z7printPRPfi_param_0,
	.param .u32 _Z7printPRPfi_param_1
)
{
	.local .align 8 .b8 	__local_depot4[8];
	.reg .b64 	%SP;
	.reg .b64 	%SPL;
	.reg .pred 	%p<10>;
	.reg .b32 	%r<83>;
	.reg .b32 	%f<30>;
	.reg .b64 	%rd<32>;
	.reg .b64 	%fd<30>;

	mov.u64 	%SPL, __local_depot4;
	cvta.local.u64 	%SP, %SPL;
	ld.param.u64 	%rd9, [_Z7printPRPfi_param_0];
	ld.param.u32 	%r16, [_Z7printPRPfi_param_1];
	cvta.to.global.u64 	%rd1, %rd9;
	add.u64 	%rd10, %SP, 0;
	add.u64 	%rd2, %SPL, 0;
	mov.u64 	%rd11, $str$6;
	cvta.global.u64 	%rd12, %rd11;
	{ // callseq 33, 0
	.param .b64 param0;
	st.param.b64 	[param0], %rd12;
	.param .b64 param1;
	st.param.b64 	[param1], 0;
	.param .b32 retval0;
	call.uni (retval0), 
	vprintf, 
	(
	param0, 
	param1
	);
	ld.param.b32 	%r17, [retval0];
	} // callseq 33
	setp.lt.s32 	%p1, %r16, 1;
	@%p1 bra 	$L__BB4_13;
	and.b32  	%r1, %r16, 15;
	setp.lt.u32 	%p2, %r16, 16;
	mov.b32 	%r80, 0;
	@%p2 bra 	$L__BB4_4;
	and.b32  	%r80, %r16, 2147483632;
	neg.s32 	%r78, %r80;
	add.s64 	%rd30, %rd1, 32;
	mov.u64 	%rd13, $str$2;
$L__BB4_3:
	.pragma "nounroll";
	ld.global.f32 	%f1, [%rd30+-32];
	cvt.f64.f32 	%fd1, %f1;
	st.local.f64 	[%rd2], %fd1;
	cvta.global.u64 	%rd14, %rd13;
	{ // callseq 34, 0
	.param .b64 param0;
	st.param.b64 	[param0], %rd14;
	.param .b64 param1;
	st.param.b64 	[param1], %rd10;
	.param .b32 retval0;
	call.uni (retval0), 
	vprintf, 
	(
	param0, 
	param1
	);
	ld.param.b32 	%r20, [retval0];
	} // callseq 34
	ld.global.f32 	%f2, [%rd30+-28];
	cvt.f64.f32 	%fd2, %f2;
	st.local.f64 	[%rd2], %fd2;
	{ // callseq 35, 0
	.param .b64 param0;
	st.param.b64 	[param0], %rd14;
	.param .b64 param1;
	st.param.b64 	[param1], %rd10;
	.param .b32 retval0;
	call.uni (retval0), 
	vprintf, 
	(
	param0, 
	param1
	);
	ld.param.b32 	%r22, [retval0];
	} // callseq 35
	ld.global.f32 	%f3, [%rd30+-24];
	cvt.f64.f32 	%fd3, %f3;
	st.local.f64 	[%rd2], %fd3;
	{ // callseq 36, 0
	.param .b64 param0;
	st.param.b64 	[param0], %rd14;
	.param .b64 param1;
	st.param.b64 	[param1], %rd10;
	.param .b32 retval0;
	call.uni (retval0), 
	vprintf, 
	(
	param0, 
	param1
	);
	ld.param.b32 	%r24, [retval0];
	} // callseq 36
	ld.global.f32 	%f4, [%rd30+-20];
	cvt.f64.f32 	%fd4, %f4;
	st.local.f64 	[%rd2], %fd4;
	{ // callseq 37, 0
	.param .b64 param0;
	st.param.b64 	[param0], %rd14;
	.param .b64 param1;
	st.param.b64 	[param1], %rd10;
	.param .b32 retval0;
	call.uni (retval0), 
	vprintf, 
	(
	param0, 
	param1
	);
	ld.param.b32 	%r26, [retval0];
	} // callseq 37
	ld.global.f32 	%f5, [%rd30+-16];
	cvt.f64.f32 	%fd5, %f5;
	st.local.f64 	[%rd2], %fd5;
	{ // callseq 38, 0
	.param .b64 param0;
	st.param.b64 	[param0], %rd14;
	.param .b64 param1;
	st.param.b64 	[param1], %rd10;
	.param .b32 retval0;
	call.uni (retval0), 
	vprintf, 
	(
	param0, 
	param1
	);
	ld.param.b32 	%r28, [retval0];
	} // callseq 38
	ld.global.f32 	%f6, [%rd30+-12];
	cvt.f64.f32 	%fd6, %f6;
	st.local.f64 	[%rd2], %fd6;
	{ // callseq 39, 0
	.param .b64 param0;
	st.param.b64 	[param0], %rd14;
	.param .b64 param1;
	st.param.b64 	[param1], %rd10;
	.param .b32 retval0;
	call.uni (retval0), 
	vprintf, 
	(
	param0, 
	param1
	);
	ld.param.b32 	%r30, [retval0];
	} // callseq 39
	ld.global.f32 	%f7, [%rd30+-8];
	cvt.f64.f32 	%fd7, %f7;
	st.local.f64 	[%rd2], %fd7;
	{ // callseq 40, 0
	.param .b64 param0;
	st.param.b64 	[param0], %rd14;
	.param .b64 param1;
	st.param.b64 	[param1], %rd10;
	.param .b32 retval0;
	call.uni (retval0), 
	vprintf, 
	(
	param0, 
	param1
	);
	ld.param.b32 	%r32, [retval0];
	} // callseq 40
	ld.global.f32 	%f8, [%rd30+-4];
	cvt.f64.f32 	%fd8, %f8;
	st.local.f64 	[%rd2], %fd8;
	{ // callseq 41, 0
	.param .b64 param0;
	st.param.b64 	[param0], %rd14;
	.param .b64 param1;
	st.param.b64 	[param1], %rd10;
	.param .b32 retval0;
	call.uni (retval0), 
	vprintf, 
	(
	param0, 
	param1
	);
	ld.param.b32 	%r34, [retval0];
	} // callseq 41
	ld.global.f32 	%f9, [%rd30];
	cvt.f64.f32 	%fd9, %f9;
	st.local.f64 	[%rd2], %fd9;
	{ // callseq 42, 0
	.param .b64 param0;
	st.param.b64 	[param0], %rd14;
	.param .b64 param1;
	st.param.b64 	[param1], %rd10;
	.param .b32 retval0;
	call.uni (retval0), 
	vprintf, 
	(
	param0, 
	param1
	);
	ld.param.b32 	%r36, [retval0];
	} // callseq 42
	ld.global.f32 	%f10, [%rd30+4];
	cvt.f64.f32 	%fd10, %f10;
	st.local.f64 	[%rd2], %fd10;
	{ // callseq 43, 0
	.param .b64 param0;
	st.param.b64 	[param0], %rd14;
	.param .b64 param1;
	st.param.b64 	[param1], %rd10;
	.param .b32 retval0;
	call.uni (retval0), 
	vprintf, 
	(
	param0, 
	param1
	);
	ld.param.b32 	%r38, [retval0];
	} // callseq 43
	ld.global.f32 	%f11, [%rd30+8];
	cvt.f64.f32 	%fd11, %f11;
	st.local.f64 	[%rd2], %fd11;
	{ // callseq 44, 0
	.param .b64 param0;
	st.param.b64 	[param0], %rd14;
	.param .b64 param1;
	st.param.b64 	[param1], %rd10;
	.param .b32 retval0;
	call.uni (retval0), 
	vprintf, 
	(
	param0, 
	param1
	);
	ld.param.b32 	%r40, [retval0];
	} // callseq 44
	ld.global.f32 	%f12, [%rd30+12];
	cvt.f64.f32 	%fd12, %f12;
	st.local.f64 	[%rd2], %fd12;
	{ // callseq 45, 0
	.param .b64 param0;
	st.param.b64 	[param0], %rd14;
	.param .b64 param1;
	st.param.b64 	[param1], %rd10;
	.param .b32 retval0;
	call.uni (retval0), 
	vprintf, 
	(
	param0, 
	param1
	);
	ld.param.b32 	%r42, [retval0];
	} // callseq 45
	ld.global.f32 	%f13, [%rd30+16];
	cvt.f64.f32 	%fd13, %f13;
	st.local.f64 	[%rd2], %fd13;
	{ // callseq 46, 0
	.param .b64 param0;
	st.param.b64 	[param0], %rd14;
	.param .b64 param1;
	st.param.b64 	[param1], %rd10;
	.param .b32 retval0;
	call.uni (retval0), 
	vprintf, 
	(
	param0, 
	param1
	);
	ld.param.b32 	%r44, [retval0];
	} // callseq 46
	ld.global.f32 	%f14, [%rd30+20];
	cvt.f64.f32 	%fd14, %f14;
	st.local.f64 	[%rd2], %fd14;
	{ // callseq 47, 0
	.param .b64 param0;
	st.param.b64 	[param0], %rd14;
	.param .b64 param1;
	st.param.b64 	[param1], %rd10;
	.param .b32 retval0;
	call.uni (retval0), 
	vprintf, 
	(
	param0, 
	param1
	);
	ld.param.b32 	%r46, [retval0];
	} // callseq 47
	ld.global.f32 	%f15, [%rd30+24];
	cvt.f64.f32 	%fd15, %f15;
	st.local.f64 	[%rd2], %fd15;
	{ // callseq 48, 0
	.param .b64 param0;
	st.param.b64 	[param0], %rd14;
	.param .b64 param1;
	st.param.b64 	[param1], %rd10;
	.param .b32 retval0;
	call.uni (retval0), 
	vprintf, 
	(
	param0, 
	param1
	);
	ld.param.b32 	%r48, [retval0];
	} // callseq 48
	ld.global.f32 	%f16, [%rd30+28];
	cvt.f64.f32 	%fd16, %f16;
	st.local.f64 	[%rd2], %fd16;
	{ // callseq 49, 0
	.param .b64 param0;
	st.param.b64 	[param0], %rd14;
	.param .b64 param1;
	st.param.b64 	[param1], %rd10;
	.param .b32 retval0;
	call.uni (retval0), 
	vprintf, 
	(
	param0, 
	param1
	);
	ld.param.b32 	%r50, [retval0];
	} // callseq 49
	add.s32 	%r78, %r78, 16;
	add.s64 	%rd30, %rd30, 64;
	setp.ne.s32 	%p3, %r78, 0;
	@%p3 bra 	$L__BB4_3;
$L__BB4_4:
	setp.eq.s32 	%p4, %r1, 0;
	@%p4 bra 	$L__BB4_13;
	and.b32  	%r7, %r16, 7;
	setp.lt.u32 	%p5, %r1, 8;
	@%p5 bra 	$L__BB4_7;
	mul.wide.u32 	%rd16, %r80, 4;
	add.s64 	%rd17, %rd1, %rd16;
	ld.global.f32 	%f17, [%rd17];
	cvt.f64.f32 	%fd17, %f17;
	st.local.f64 	[%rd2], %fd17;
	mov.u64 	%rd18, $str$2;
	cvta.global.u64 	%rd19, %rd18;
	add.u64 	%rd20, %SP, 0;
	{ // callseq 50, 0
	.param .b64 param0;
	st.param.b64 	[param0], %rd19;
	.param .b64 param1;
	st.param.b64 	[param1], %rd20;
	.param .b32 retval0;
	call.uni (retval0), 
	vprintf, 
	(
	param0, 
	param1
	);
	ld.param.b32 	%r52, [retval0];
	} // callseq 50
	ld.global.f32 	%f18, [%rd17+4];
	cvt.f64.f32 	%fd18, %f18;
	st.local.f64 	[%rd2], %fd18;
	{ // callseq 51, 0
	.param .b64 param0;
	st.param.b64 	[param0], %rd19;
	.param .b64 param1;
	st.param.b64 	[param1], %rd20;
	.param .b32 retval0;
	call.uni (retval0), 
	vprintf, 
	(
	param0, 
	param1
	);
	ld.param.b32 	%r54, [retval0];
	} // callseq 51
	ld.global.f32 	%f19, [%rd17+8];
	cvt.f64.f32 	%fd19, %f19;
	st.local.f64 	[%rd2], %fd19;
	{ // callseq 52, 0
	.param .b64 param0;
	st.param.b64 	[param0], %rd19;
	.param .b64 param1;
	st.param.b64 	[param1], %rd20;
	.param .b32 retval0;
	call.uni (retval0), 
	vprintf, 
	(
	param0, 
	param1
	);
	ld.param.b32 	%r56, [retval0];
	} // callseq 52
	ld.global.f32 	%f20, [%rd17+12];
	cvt.f64.f32 	%fd20, %f20;
	st.local.f64 	[%rd2], %fd20;
	{ // callseq 53, 0
	.param .b64 param0;
	st.param.b64 	[param0], %rd19;
	.param .b64 param1;
	st.param.b64 	[param1], %rd20;
	.param .b32 retval0;
	call.uni (retval0), 
	vprintf, 
	(
	param0, 
	param1
	);
	ld.param.b32 	%r58, [retval0];
	} // callseq 53
	ld.global.f32 	%f21, [%rd17+16];
	cvt.f64.f32 	%fd21, %f21;
	st.local.f64 	[%rd2], %fd21;
	{ // callseq 54, 0
	.param .b64 param0;
	st.param.b64 	[param0], %rd19;
	.param .b64 param1;
	st.param.b64 	[param1], %rd20;
	.param .b32 retval0;
	call.uni (retval0), 
	vprintf, 
	(
	param0, 
	param1
	);
	ld.param.b32 	%r60, [retval0];
	} // callseq 54
	ld.global.f32 	%f22, [%rd17+20];
	cvt.f64.f32 	%fd22, %f22;
	st.local.f64 	[%rd2], %fd22;
	{ // callseq 55, 0
	.param .b64 param0;
	st.param.b64 	[param0], %rd19;
	.param .b64 param1;
	st.param.b64 	[param1], %rd20;
	.param .b32 retval0;
	call.uni (retval0), 
	vprintf, 
	(
	param0, 
	param1
	);
	ld.param.b32 	%r62, [retval0];
	} // callseq 55
	ld.global.f32 	%f23, [%rd17+24];
	cvt.f64.f32 	%fd23, %f23;
	st.local.f64 	[%rd2], %fd23;
	{ // callseq 56, 0
	.param .b64 param0;
	st.param.b64 	[param0], %rd19;
	.param .b64 param1;
	st.param.b64 	[param1], %rd20;
	.param .b32 retval0;
	call.uni (retval0), 
	vprintf, 
	(
	param0, 
	param1
	);
	ld.param.b32 	%r64, [retval0];
	} // callseq 56
	ld.global.f32 	%f24, [%rd17+28];
	cvt.f64.f32 	%fd24, %f24;
	st.local.f64 	[%rd2], %fd24;
	{ // callseq 57, 0
	.param .b64 param0;
	st.param.b64 	[param0], %rd19;
	.param .b64 param1;
	st.param.b64 	[param1], %rd20;
	.param .b32 retval0;
	call.uni (retval0), 
	vprintf, 
	(
	param0, 
	param1
	);
	ld.param.b32 	%r66, [retval0];
	} // callseq 57
	add.s32 	%r80, %r80, 8;
$L__BB4_7:
	setp.eq.s32 	%p6, %r7, 0;
	@%p6 bra 	$L__BB4_13;
	and.b32  	%r10, %r16, 3;
	setp.lt.u32 	%p7, %r7, 4;
	@%p7 bra 	$L__BB4_10;
	mul.wide.u32 	%rd21, %r80, 4;
	add.s64 	%rd22, %rd1, %rd21;
	ld.global.f32 	%f25, [%rd22];
	cvt.f64.f32 	%fd25, %f25;
	st.local.f64 	[%rd2], %fd25;
	mov.u64 	%rd23, $str$2;
	cvta.global.u64 	%rd24, %rd23;
	add.u64 	%rd25, %SP, 0;
	{ // callseq 58, 0
	.param .b64 param0;
	st.param.b64 	[param0], %rd24;
	.param .b64 param1;
	st.param.b64 	[param1], %rd25;
	.param .b32 retval0;
	call.uni (retval0), 
	vprintf, 
	(
	param0, 
	param1
	);
	ld.param.b32 	%r68, [retval0];
	} // callseq 58
	ld.global.f32 	%f26, [%rd22+4];
	cvt.f64.f32 	%fd26, %f26;
	st.local.f64 	[%rd2], %fd26;
	{ // callseq 59, 0
	.param .b64 param0;
	st.param.b64 	[param0], %rd24;
	.param .b64 param1;
	st.param.b64 	[param1], %rd25;
	.param .b32 retval0;
	call.uni (retval0), 
	vprintf, 
	(
	param0, 
	param1
	);
	ld.param.b32 	%r70, [retval0];
	} // callseq 59
	ld.global.f32 	%f27, [%rd22+8];
	cvt.f64.f32 	%fd27, %f27;
	st.local.f64 	[%rd2], %fd27;
	{ // callseq 60, 0
	.param .b64 param0;
	st.param.b64 	[param0], %rd24;
	.param .b64 param1;
	st.param.b64 	[param1], %rd25;
	.param .b32 retval0;
	call.uni (retval0), 
	vprintf, 
	(
	param0, 
	param1
	);
	ld.param.b32 	%r72, [retval0];
	} // callseq 60
	ld.global.f32 	%f28, [%rd22+12];
	cvt.f64.f32 	%fd28, %f28;
	st.local.f64 	[%rd2], %fd28;
	{ // callseq 61, 0
	.param .b64 param0;
	st.param.b64 	[param0], %rd24;
	.param .b64 param1;
	st.param.b64 	[param1], %rd25;
	.param .b32 retval0;
	call.uni (retval0), 
	vprintf, 
	(
	param0, 
	param1
	);
	ld.param.b32 	%r74, [retval0];
	} // callseq 61
	add.s32 	%r80, %r80, 4;
$L__BB4_10:
	setp.eq.s32 	%p8, %r10, 0;
	@%p8 bra 	$L__BB4_13;
	mul.wide.u32 	%rd26, %r80, 4;
	add.s64 	%rd31, %rd1, %rd26;
	neg.s32 	%r82, %r10;
	mov.u64 	%rd27, $str$2;
	add.u64 	%rd29, %SP, 0;
$L__BB4_12:
	.pragma "nounroll";
	ld.global.f32 	%f29, [%rd31];
	cvt.f64.f32 	%fd29, %f29;
	st.local.f64 	[%rd2], %fd29;
	cvta.global.u64 	%rd28, %rd27;
	{ // callseq 62, 0
	.param .b64 param0;
	st.param.b64 	[param0], %rd28;
	.param .b64 param1;
	st.param.b64 	[param1], %rd29;
	.param .b32 retval0;
	call.uni (retval0), 
	vprintf, 
	(
	param0, 
	param1
	);
	ld.param.b32 	%r76, [retval0];
	} // callseq 62
	add.s64 	%rd31, %rd31, 4;
	add.s32 	%r82, %r82, 1;
	setp.ne.s32 	%p9, %r82, 0;
	@%p9 bra 	$L__BB4_12;
$L__BB4_13:
	ret;

}
	// .globl	_Z15checkAssignmentP3CSR
.visible .entry _Z15checkAssignmentP3CSR(
	.param .u64 .ptr .align 1 _Z15checkAssignmentP3CSR_param_0
)
{
	.local .align 8 .b8 	__local_depot5[8];
	.reg .b64 	%SP;
	.reg .b64 	%SPL;
	.reg .pred 	%p<5>;
	.reg .b32 	%r<25>;
	.reg .b64 	%rd<23>;

	mov.u64 	%SPL, __local_depot5;
	cvta.local.u64 	%SP, %SPL;
	ld.param.u64 	%rd3, [_Z15checkAssignmentP3CSR_param_0];
	cvta.to.global.u64 	%rd1, %rd3;
	add.u64 	%rd4, %SP, 0;
	add.u64 	%rd2, %SPL, 0;
	mov.u64 	%rd5, $str$7;
	cvta.global.u64 	%rd6, %rd5;
	{ // callseq 63, 0
	.param .b64 param0;
	st.param.b64 	[param0], %rd6;
	.param .b64 param1;
	st.param.b64 	[param1], 0;
	.param .b32 retval0;
	call.uni (retval0), 
	vprintf, 
	(
	param0, 
	param1
	);
	ld.param.b32 	%r5, [retval0];
	} // callseq 63
	ld.global.u32 	%r7, [%rd1+16];
	setp.lt.s32 	%p1, %r7, 0;
	@%p1 bra 	$L__BB5_3;
	mov.b32 	%r23, 0;
	mov.u64 	%rd10, $str$8;
$L__BB5_2:
	ld.global.u64 	%rd7, [%rd1];
	mul.wide.u32 	%rd8, %r23, 4;
	add.s64 	%rd9, %rd7, %rd8;
	ld.u32 	%r9, [%rd9];
	st.local.u32 	[%rd2], %r9;
	cvta.global.u64 	%rd11, %rd10;
	{ // callseq 64, 0
	.param .b64 param0;
	st.param.b64 	[param0], %rd11;
	.param .b64 param1;
	st.param.b64 	[param1], %rd4;
	.param .b32 retval0;
	call.uni (retval0), 
	vprintf, 
	(
	param0, 
	param1
	);
	ld.param.b32 	%r10, [retval0];
	} // callseq 64
	add.s32 	%r2, %r23, 1;
	ld.global.u32 	%r12, [%rd1+16];
	setp.lt.s32 	%p2, %r23, %r12;
	mov.u32 	%r23, %r2;
	@%p2 bra 	$L__BB5_2;
$L__BB5_3:
	mov.u64 	%rd13, $str$3;
	cvta.global.u64 	%rd14, %rd13;
	{ // callseq 65, 0
	.param .b64 param0;
	st.param.b64 	[param0], %rd14;
	.param .b64 param1;
	st.param.b64 	[param1], 0;
	.param .b32 retval0;
	call.uni (retval0), 
	vprintf, 
	(
	param0, 
	param1
	);
	ld.param.b32 	%r13, [retval0];
	} // callseq 65
	ld.global.u32 	%r15, [%rd1+20];
	setp.lt.s32 	%p3, %r15, 1;
	@%p3 bra 	$L__BB5_6;
	mov.b32 	%r24, 0;
	mov.u64 	%rd18, $str$8;
$L__BB5_5:
	ld.global.u64 	%rd15, [%rd1+8];
	mul.wide.u32 	%rd16, %r24, 4;
	add.s64 	%rd17, %rd15, %rd16;
	ld.u32 	%r17, [%rd17];
	st.local.u32 	[%rd2], %r17;
	cvta.global.u64 	%rd19, %rd18;
	{ // callseq 66, 0
	.param .b64 param0;
	st.param.b64 	[param0], %rd19;
	.param .b64 param1;
	st.param.b64 	[param1], %rd4;
	.param .b32 retval0;
	call.uni (retval0), 
	vprintf, 
	(
	param0, 
	param1
	);
	ld.param.b32 	%r18, [retval0];
	} // callseq 66
	add.s32 	%r24, %r24, 1;
	ld.global.u32 	%r20, [%rd1+20];
	setp.lt.s32 	%p4, %r24, %r20;
	@%p4 bra 	$L__BB5_5;
$L__BB5_6:
	cvta.global.u64 	%rd22, %rd13;
	{ // callseq 67, 0
	.param .b64 param0;
	st.param.b64 	[param0], %rd22;
	.param .b64 param1;
	st.param.b64 	[param1], 0;
	.param .b32 retval0;
	call.uni (retval0), 
	vprintf, 
	(
	param0, 
	param1
	);
	ld.param.b32 	%r21, [retval0];
	} // callseq 67
	ret;

}


// ===== COMPILED SASS (sm_100) =====

	.target	sm_100

	.elftype	@"ET_EXEC"


//--------------------- .note.nv.tkinfo           --------------------------
	.section	.note.nv.tkinfo,"",@"SHT_NOTE"
	.sectionflags	@"SHF_NOTE_NV_TKINFO"
	.tkinfo
        /*0018*/ 	.word	0x00000002
        /*0030*/ 	.string	""
        /*0030*/ 	.string	"ptxas"
        /*0030*/ 	.string	"Cuda compilation tools, release 13.0, V13.0.88"
        /*0030*/ 	.string	"Build cuda_13.0.r13.0/compiler.36424714_0"
        /*0030*/ 	.string	"-arch sm_100 -m 64 "



//--------------------- .note.nv.cuinfo           --------------------------
	.section	.note.nv.cuinfo,"",@"SHT_NOTE"
	.sectionflags	@"SHF_NOTE_NV_CUINFO"
        /*0018*/ 	.short	0x0002
        /*001a*/ 	.short	0x0064
        /*001c*/ 	.short	0x0082
	.zero		2


//--------------------- .nv.info                  --------------------------
	.section	.nv.info,"",@"SHT_CUDA_INFO"
	.align	4


	//----- nvinfo : EIATTR_REGCOUNT
	.align		4
        /*0000*/ 	.byte	0x04, 0x2f
        /*0002*/ 	.short	(.L_9 - .L_8)
	.align		4
.L_8:
        /*0004*/ 	.word	index@(_Z11assignToCSRPiS_iiP3CSR)
        /*0008*/ 	.word	0x0000000c


	//----- nvinfo : EIATTR_FRAME_SIZE
	.align		4
.L_9:
        /*000c*/ 	.byte	0x04, 0x11
        /*000e*/ 	.short	(.L_11 - .L_10)
	.align		4
.L_10:
        /*0010*/ 	.word	index@(_Z11assignToCSRPiS_iiP3CSR)
        /*0014*/ 	.word	0x00000000


	//----- nvinfo : EIATTR_REGCOUNT
	.align		4
.L_11:
        /*0018*/ 	.byte	0x04, 0x2f
        /*001a*/ 	.short	(.L_13 - .L_12)
	.align		4
.L_12:
        /*001c*/ 	.word	index@(_Z4initPfi)
        /*0020*/ 	.word	0x00000018


	//----- nvinfo : EIATTR_FRAME_SIZE
	.align		4
.L_13:
        /*0024*/ 	.byte	0x04, 0x11
        /*0026*/ 	.short	(.L_15 - .L_14)
	.align		4
.L_14:
        /*0028*/ 	.word	index@($__internal_1_$__cuda_sm20_dblrcp_rn_slowpath_v3)
        /*002c*/ 	.word	0x00000018


	//----- nvinfo : EIATTR_FRAME_SIZE
	.align		4
.L_15:
        /*0030*/ 	.byte	0x04, 0x11
        /*0032*/ 	.short	(.L_17 - .L_16)
	.align		4
.L_16:
        /*0034*/ 	.word	index@(_Z4initPfi)
        /*0038*/ 	.word	0x00000018


	//----- nvinfo : EIATTR_REGCOUNT
	.align		4
.L_17:
        /*003c*/ 	.byte	0x04, 0x2f
        /*003e*/ 	.short	(.L_19 - .L_18)
	.align		4
.L_18:
        /*0040*/ 	.word	index@(_Z7checkPRPfi)
        /*0044*/ 	.word	0x0000001b


	//----- nvinfo : EIATTR_FRAME_SIZE
	.align		4
.L_19:
        /*0048*/ 	.byte	0x04, 0x11
        /*004a*/ 	.short	(.L_21 - .L_20)
	.align		4
.L_20:
        /*004c*/ 	.word	index@(_Z7checkPRPfi)
        /*0050*/ 	.word	0x00000008


	//----- nvinfo : EIATTR_REGCOUNT
	.align		4
.L_21:
        /*0054*/ 	.byte	0x04, 0x2f
        /*0056*/ 	.short	(.L_23 - .L_22)
	.align		4
.L_22:
        /*0058*/ 	.word	index@(_Z9computePRP3CSRS0_Pff)
        /*005c*/ 	.word	0x00000018


	//----- nvinfo : EIATTR_FRAME_SIZE
	.align		4
.L_23:
        /*0060*/ 	.byte	0x04, 0x11
        /*0062*/ 	.short	(.L_25 - .L_24)
	.align		4
.L_24:
        /*0064*/ 	.word	index@($__internal_0_$__cuda_sm3x_div_rn_noftz_f32_slowpath)
        /*0068*/ 	.word	0x00000008


	//----- nvinfo : EIATTR_FRAME_SIZE
	.align		4
.L_25:
        /*006c*/ 	.byte	0x04, 0x11
        /*006e*/ 	.short	(.L_27 - .L_26)
	.align		4
.L_26:
        /*0070*/ 	.word	index@(_Z9computePRP3CSRS0_Pff)
        /*0074*/ 	.word	0x00000008


	//----- nvinfo : EIATTR_REGCOUNT
	.align		4
.L_27:
        /*0078*/ 	.byte	0x04, 0x2f
        /*007a*/ 	.short	(.L_29 - .L_28)
	.align		4
.L_28:
        /*007c*/ 	.word	index@(_Z7printPRPfi)
        /*0080*/ 	.word	0x0000001e


	//----- nvinfo : EIATTR_FRAME_SIZE
	.align		4
.L_29:
        /*0084*/ 	.byte	0x04, 0x11
        /*0086*/ 	.short	(.L_31 - .L_30)
	.align		4
.L_30:
        /*0088*/ 	.word	index@(_Z7printPRPfi)
        /*008c*/ 	.word	0x00000008


	//----- nvinfo : EIATTR_REGCOUNT
	.align		4
.L_31:
        /*0090*/ 	.byte	0x04, 0x2f
        /*0092*/ 	.short	(.L_33 - .L_32)
	.align		4
.L_32:
        /*0094*/ 	.word	index@(_Z15checkAssignmentP3CSR)
        /*0098*/ 	.word	0x00000018


	//----- nvinfo : EIATTR_FRAME_SIZE
	.align		4
.L_33:
        /*009c*/ 	.byte	0x04, 0x11
        /*009e*/ 	.short	(.L_35 - .L_34)
	.align		4
.L_34:
        /*00a0*/ 	.word	index@(_Z15checkAssignmentP3CSR)
        /*00a4*/ 	.word	0x00000008


	//----- nvinfo : EIATTR_MIN_STACK_SIZE
	.align		4
.L_35:
        /*00a8*/ 	.byte	0x04, 0x12
        /*00aa*/ 	.short	(.L_37 - .L_36)
	.align		4
.L_36:
        /*00ac*/ 	.word	index@(_Z15checkAssignmentP3CSR)
        /*00b0*/ 	.word	0x00000008


	//----- nvinfo : EIATTR_MIN_STACK_SIZE
	.align		4
.L_37:
        /*00b4*/ 	.byte	0x04, 0x12
        /*00b6*/ 	.short	(.L_39 - .L_38)
	.align		4
.L_38:
        /*00b8*/ 	.word	index@(_Z7printPRPfi)
        /*00bc*/ 	.word	0x00000008


	//----- nvinfo : EIATTR_MIN_STACK_SIZE
	.align		4
.L_39:
        /*00c0*/ 	.byte	0x04, 0x12
        /*00c2*/ 	.short	(.L_41 - .L_40)
	.align		4
.L_40:
        /*00c4*/ 	.word	index@(_Z9computePRP3CSRS0_Pff)
        /*00c8*/ 	.word	0x00000008


	//----- nvinfo : EIATTR_MIN_STACK_SIZE
	.align		4
.L_41:
        /*00cc*/ 	.byte	0x04, 0x12
        /*00ce*/ 	.short	(.L_43 - .L_42)
	.align		4
.L_42:
        /*00d0*/ 	.word	index@(_Z7checkPRPfi)
        /*00d4*/ 	.word	0x00000008


	//----- nvinfo : EIATTR_MIN_STACK_SIZE
	.align		4
.L_43:
        /*00d8*/ 	.byte	0x04, 0x12
        /*00da*/ 	.short	(.L_45 - .L_44)
	.align		4
.L_44:
        /*00dc*/ 	.word	index@(_Z4initPfi)
        /*00e0*/ 	.word	0x00000018


	//----- nvinfo : EIATTR_MIN_STACK_SIZE
	.align		4
.L_45:
        /*00e4*/ 	.byte	0x04, 0x12
        /*00e6*/ 	.short	(.L_47 - .L_46)
	.align		4
.L_46:
        /*00e8*/ 	.word	index@(_Z11assignToCSRPiS_iiP3CSR)
        /*00ec*/ 	.word	0x00000000
.L_47:


//--------------------- .nv.compat                --------------------------
	.section	.nv.compat,"",@"SHT_CUDA_COMPAT_INFO"
	.align	4
        /*0000*/ 	.byte	0x02, 0x09, 0x00, 0x00, 0x02, 0x02, 0x01, 0x00, 0x02, 0x05, 0x05, 0x00, 0x03, 0x07, 0x01, 0x01
        /*0010*/ 	.byte	0x02, 0x03, 0x00, 0x00, 0x02, 0x06, 0x01, 0x00, 0x04, 0x0b, 0x08, 0x00, 0x01, 0x00, 0x00, 0x00
        /*0020*/ 	.byte	0x00, 0x00, 0x00, 0x00


//--------------------- .nv.info._Z15checkAssignmentP3CSR --------------------------
	.section	.nv.info._Z15checkAssignmentP3CSR,"",@"SHT_CUDA_INFO"
	.sectionflags	@""
	.align	4


	//----- nvinfo : EIATTR_CUDA_API_VERSION
	.align		4
        /*0000*/ 	.byte	0x04, 0x37
        /*0002*/ 	.short	(.L_49 - .L_48)
.L_48:
        /*0004*/ 	.word	0x00000082


	//----- nvinfo : EIATTR_KPARAM_INFO
	.align		4
.L_49:
        /*0008*/ 	.byte	0x04, 0x17
        /*000a*/ 	.short	(.L_51 - .L_50)
.L_50:
        /*000c*/ 	.word	0x00000000
        /*0010*/ 	.short	0x0000
        /*0012*/ 	.short	0x0000
        /*0014*/ 	.byte	0x00, 0xf5, 0x21, 0x00


	//----- nvinfo : EIATTR_SPARSE_MMA_MASK
	.align		4
.L_51:
        /*0018*/ 	.byte	0x03, 0x50
        /*001a*/ 	.short	0x0000


	//----- nvinfo : EIATTR_MAXREG_COUNT
	.align		4
        /*001c*/ 	.byte	0x03, 0x1b
        /*001e*/ 	.short	0x00ff


	//----- nvinfo : EIATTR_EXTERNS
	.align		4
        /*0020*/ 	.byte	0x04, 0x0f
        /*0022*/ 	.short	(.L_53 - .L_52)


	//   ....[0]....
	.align		4
.L_52:
        /*0024*/ 	.word	index@(vprintf)


	//----- nvinfo : EIATTR_MERCURY_ISA_VERSION
	.align		4
.L_53:
        /*0028*/ 	.byte	0x03, 0x5f
        /*002a*/ 	.short	0x0101


	//----- nvinfo : EIATTR_VRC_CTA_INIT_COUNT
	.align		4
        /*002c*/ 	.byte	0x02, 0x4a
	.zero		1
	.zero		1


	//----- nvinfo : EIATTR_SYSCALL_OFFSETS
	.align		4
        /*0030*/ 	.byte	0x04, 0x46
        /*0032*/ 	.short	(.L_55 - .L_54)


	//   ....[0]....
.L_54:
        /*0034*/ 	.word	0x000000e0


	//   ....[1]....
        /*0038*/ 	.word	0x00000220


	//   ....[2]....
        /*003c*/ 	.word	0x00000300


	//   ....[3]....
        /*0040*/ 	.word	0x00000440


	//   ....[4]....
        /*0044*/ 	.word	0x00000520


	//----- nvinfo : EIATTR_EXIT_INSTR_OFFSETS
	.align		4
.L_55:
        /*0048*/ 	.byte	0x04, 0x1c
        /*004a*/ 	.short	(.L_57 - .L_56)


	//   ....[0]....
.L_56:
        /*004c*/ 	.word	0x00000530


	//----- nvinfo : EIATTR_CRS_STACK_SIZE
	.align		4
.L_57:
        /*0050*/ 	.byte	0x04, 0x1e
        /*0052*/ 	.short	(.L_59 - .L_58)
.L_58:
        /*0054*/ 	.word	0x00000000


	//----- nvinfo : EIATTR_CBANK_PARAM_SIZE
	.align		4
.L_59:
        /*0058*/ 	.byte	0x03, 0x19
        /*005a*/ 	.short	0x0008


	//----- nvinfo : EIATTR_PARAM_CBANK
	.align		4
        /*005c*/ 	.byte	0x04, 0x0a
        /*005e*/ 	.short	(.L_61 - .L_60)
	.align		4
.L_60:
        /*0060*/ 	.word	index@(.nv.constant0._Z15checkAssignmentP3CSR)
        /*0064*/ 	.short	0x0380
        /*0066*/ 	.short	0x0008


	//----- nvinfo : EIATTR_SW_WAR
	.align		4
.L_61:
        /*0068*/ 	.byte	0x04, 0x36
        /*006a*/ 	.short	(.L_63 - .L_62)
.L_62:
        /*006c*/ 	.word	0x00000008
.L_63:


//--------------------- .nv.info._Z7printPRPfi    --------------------------
	.section	.nv.info._Z7printPRPfi,"",@"SHT_CUDA_INFO"
	.sectionflags	@""
	.align	4


	//----- nvinfo : EIATTR_CUDA_API_VERSION
	.align		4
        /*0000*/ 	.byte	0x04, 0x37
        /*0002*/ 	.short	(.L_65 - .L_64)
.L_64:
        /*0004*/ 	.word	0x00000082


	//----- nvinfo : EIATTR_KPARAM_INFO
	.align		4
.L_65:
        /*0008*/ 	.byte	0x04, 0x17
        /*000a*/ 	.short	(.L_67 - .L_66)
.L_66:
        /*000c*/ 	.word	0x00000000
        /*0010*/ 	.short	0x0001
        /*0012*/ 	.short	0x0008
        /*0014*/ 	.byte	0x00, 0xf0, 0x11, 0x00


	//----- nvinfo : EIATTR_KPARAM_INFO
	.align		4
.L_67:
        /*0018*/ 	.byte	0x04, 0x17
        /*001a*/ 	.short	(.L_69 - .L_68)
.L_68:
        /*001c*/ 	.word	0x00000000
        /*0020*/ 	.short	0x0000
        /*0022*/ 	.short	0x0000
        /*0024*/ 	.byte	0x00, 0xf5, 0x21, 0x00


	//----- nvinfo : EIATTR_SPARSE_MMA_MASK
	.align		4
.L_69:
        /*0028*/ 	.byte	0x03, 0x50
        /*002a*/ 	.short	0x0000


	//----- nvinfo : EIATTR_MAXREG_COUNT
	.align		4
        /*002c*/ 	.byte	0x03, 0x1b
        /*002e*/ 	.short	0x00ff


	//----- nvinfo : EIATTR_EXTERNS
	.align		4
        /*0030*/ 	.byte	0x04, 0x0f
        /*0032*/ 	.short	(.L_71 - .L_70)


	//   ....[0]....
	.align		4
.L_70:
        /*0034*/ 	.word	index@(vprintf)


	//----- nvinfo : EIATTR_MERCURY_ISA_VERSION
	.align		4
.L_71:
        /*0038*/ 	.byte	0x03, 0x5f
        /*003a*/ 	.short	0x0101


	//----- nvinfo : EIATTR_VRC_CTA_INIT_COUNT
	.align		4
        /*003c*/ 	.byte	0x02, 0x4a
	.zero		1
	.zero		1


	//----- nvinfo : EIATTR_SYSCALL_OFFSETS
	.align		4
        /*0040*/ 	.byte	0x04, 0x46
        /*0042*/ 	.short	(.L_73 - .L_72)


	//   ....[0]....
.L_72:
        /*0044*/ 	.word	0x000000d0


	//   ....[1]....
        /*0048*/ 	.word	0x000002e0


	//   ....[2]....
        /*004c*/ 	.word	0x000003b0


	//   ....[3]....
        /*0050*/ 	.word	0x00000480


	//   ....[4]....
        /*0054*/ 	.word	0x00000550


	//   ....[5]....
        /*0058*/ 	.word	0x00000620


	//   ....[6]....
        /*005c*/ 	.word	0x000006f0


	//   ....[7]....
        /*0060*/ 	.word	0x000007c0


	//   ....[8]....
        /*0064*/ 	.word	0x00000890


	//   ....[9]....
        /*0068*/ 	.word	0x00000960


	//   ....[10]....
        /*006c*/ 	.word	0x00000a30


	//   ....[11]....
        /*0070*/ 	.word	0x00000b00


	//   ....[12]....
        /*0074*/ 	.word	0x00000bd0


	//   ....[13]....
        /*0078*/ 	.word	0x00000ca0


	//   ....[14]....
        /*007c*/ 	.word	0x00000d70


	//   ....[15]....
        /*0080*/ 	.word	0x00000e40


	//   ....[16]....
        /*0084*/ 	.word	0x00000f10


	//   ....[17]....
        /*0088*/ 	.word	0x000010c0


	//   ....[18]....
        /*008c*/ 	.word	0x00001190


	//   ....[19]....
        /*0090*/ 	.word	0x00001260


	//   ....[20]....
        /*0094*/ 	.word	0x00001330


	//   ....[21]....
        /*0098*/ 	.word	0x00001400


	//   ....[22]....
        /*009c*/ 	.word	0x000014d0


	//   ....[23]....
        /*00a0*/ 	.word	0x000015a0


	//   ....[24]....
        /*00a4*/ 	.word	0x00001670


	//   ....[25]....
        /*00a8*/ 	.word	0x000017e0


	//   ....[26]....
        /*00ac*/ 	.word	0x000018b0


	//   ....[27]....
        /*00b0*/ 	.word	0x00001980


	//   ....[28]....
        /*00b4*/ 	.word	0x00001a50


	//   ....[29]....
        /*00b8*/ 	.word	0x00001bc0


	//----- nvinfo : EIATTR_EXIT_INSTR_OFFSETS
	.align		4
.L_73:
        /*00bc*/ 	.byte	0x04, 0x1c
        /*00be*/ 	.short	(.L_75 - .L_74)


	//   ....[0]....
.L_74:
        /*00c0*/ 	.word	0x00000100


	//   ....[1]....
        /*00c4*/ 	.word	0x00000f80


	//   ....[2]....
        /*00c8*/ 	.word	0x000016a0


	//   ....[3]....
        /*00cc*/ 	.word	0x00001a80


	//   ....[4]....
        /*00d0*/ 	.word	0x00001c10


	//----- nvinfo : EIATTR_CRS_STACK_SIZE
	.align		4
.L_75:
        /*00d4*/ 	.byte	0x04, 0x1e
        /*00d6*/ 	.short	(.L_77 - .L_76)
.L_76:
        /*00d8*/ 	.word	0x00000000


	//----- nvinfo : EIATTR_CBANK_PARAM_SIZE
	.align		4
.L_77:
        /*00dc*/ 	.byte	0x03, 0x19
        /*00de*/ 	.short	0x000c


	//----- nvinfo : EIATTR_PARAM_CBANK
	.align		4
        /*00e0*/ 	.byte	0x04, 0x0a
        /*00e2*/ 	.short	(.L_79 - .L_78)
	.align		4
.L_78:
        /*00e4*/ 	.word	index@(.nv.constant0._Z7printPRPfi)
        /*00e8*/ 	.short	0x0380
        /*00ea*/ 	.short	0x000c


	//----- nvinfo : EIATTR_SW_WAR
	.align		4
.L_79:
        /*00ec*/ 	.byte	0x04, 0x36
        /*00ee*/ 	.short	(.L_81 - .L_80)
.L_80:
        /*00f0*/ 	.word	0x00000008
.L_81:


//--------------------- .nv.info._Z9computePRP3CSRS0_Pff --------------------------
	.section	.nv.info._Z9computePRP3CSRS0_Pff,"",@"SHT_CUDA_INFO"
	.sectionflags	@""
	.align	4


	//----- nvinfo : EIATTR_CUDA_API_VERSION
	.align		4
        /*0000*/ 	.byte	0x04, 0x37
        /*0002*/ 	.short	(.L_83 - .L_82)
.L_82:
        /*0004*/ 	.word	0x00000082


	//----- nvinfo : EIATTR_KPARAM_INFO
	.align		4
.L_83:
        /*0008*/ 	.byte	0x04, 0x17
        /*000a*/ 	.short	(.L_85 - .L_84)
.L_84:
        /*000c*/ 	.word	0x00000000
        /*0010*/ 	.short	0x0003
        /*0012*/ 	.short	0x0018
        /*0014*/ 	.byte	0x00, 0xf0, 0x11, 0x00


	//----- nvinfo : EIATTR_KPARAM_INFO
	.align		4
.L_85:
        /*0018*/ 	.byte	0x04, 0x17
        /*001a*/ 	.short	(.L_87 - .L_86)
.L_86:
        /*001c*/ 	.word	0x00000000
        /*0020*/ 	.short	0x0002
        /*0022*/ 	.short	0x0010
        /*0024*/ 	.byte	0x00, 0xf5, 0x21, 0x00


	//----- nvinfo : EIATTR_KPARAM_INFO
	.align		4
.L_87:
        /*0028*/ 	.byte	0x04, 0x17
        /*002a*/ 	.short	(.L_89 - .L_88)
.L_88:
        /*002c*/ 	.word	0x00000000
        /*0030*/ 	.short	0x0001
        /*0032*/ 	.short	0x0008
        /*0034*/ 	.byte	0x00, 0xf5, 0x21, 0x00


	//----- nvinfo : EIATTR_KPARAM_INFO
	.align		4
.L_89:
        /*0038*/ 	.byte	0x04, 0x17
        /*003a*/ 	.short	(.L_91 - .L_90)
.L_90:
        /*003c*/ 	.word	0x00000000
        /*0040*/ 	.short	0x0000
        /*0042*/ 	.short	0x0000
        /*0044*/ 	.byte	0x00, 0xf5, 0x21, 0x00


	//----- nvinfo : EIATTR_SPARSE_MMA_MASK
	.align		4
.L_91:
        /*0048*/ 	.byte	0x03, 0x50
        /*004a*/ 	.short	0x0000


	//----- nvinfo : EIATTR_MAXREG_COUNT
	.align		4
        /*004c*/ 	.byte	0x03, 0x1b
        /*004e*/ 	.short	0x00ff


	//----- nvinfo : EIATTR_EXTERNS
	.align		4
        /*0050*/ 	.byte	0x04, 0x0f
        /*0052*/ 	.short	(.L_93 - .L_92)


	//   ....[0]....
	.align		4
.L_92:
        /*0054*/ 	.word	index@(vprintf)


	//----- nvinfo : EIATTR_MERCURY_ISA_VERSION
	.align		4
.L_93:
        /*0058*/ 	.byte	0x03, 0x5f
        /*005a*/ 	.short	0x0101


	//----- nvinfo : EIATTR_VRC_CTA_INIT_COUNT
	.align		4
        /*005c*/ 	.byte	0x02, 0x4a
	.zero		1
	.zero		1


	//----- nvinfo : EIATTR_SYSCALL_OFFSETS
	.align		4
        /*0060*/ 	.byte	0x04, 0x46
        /*0062*/ 	.short	(.L_95 - .L_94)


	//   ....[0]....
.L_94:
        /*0064*/ 	.word	0x00000170


	//----- nvinfo : EIATTR_EXIT_INSTR_OFFSETS
	.align		4
.L_95:
        /*0068*/ 	.byte	0x04, 0x1c
        /*006a*/ 	.short	(.L_97 - .L_96)


	//   ....[0]....
.L_96:
        /*006c*/ 	.word	0x000001c0


	//   ....[1]....
        /*0070*/ 	.word	0x00000470


	//----- nvinfo : EIATTR_CRS_STACK_SIZE
	.align		4
.L_97:
        /*0074*/ 	.byte	0x04, 0x1e
        /*0076*/ 	.short	(.L_99 - .L_98)
.L_98:
        /*0078*/ 	.word	0x00000000


	//----- nvinfo : EIATTR_CBANK_PARAM_SIZE
	.align		4
.L_99:
        /*007c*/ 	.byte	0x03, 0x19
        /*007e*/ 	.short	0x001c


	//----- nvinfo : EIATTR_PARAM_CBANK
	.align		4
        /*0080*/ 	.byte	0x04, 0x0a
        /*0082*/ 	.short	(.L_101 - .L_100)
	.align		4
.L_100:
        /*0084*/ 	.word	index@(.nv.constant0._Z9computePRP3CSRS0_Pff)
        /*0088*/ 	.short	0x0380
        /*008a*/ 	.short	0x001c


	//----- nvinfo : EIATTR_SW_WAR
	.align		4
.L_101:
        /*008c*/ 	.byte	0x04, 0x36
        /*008e*/ 	.short	(.L_103 - .L_102)
.L_102:
        /*0090*/ 	.word	0x00000008
.L_103:


//--------------------- .nv.info._Z7checkPRPfi    --------------------------
	.section	.nv.info._Z7checkPRPfi,"",@"SHT_CUDA_INFO"
	.sectionflags	@""
	.align	4


	//----- nvinfo : EIATTR_CUDA_API_VERSION
	.align		4
        /*0000*/ 	.byte	0x04, 0x37
        /*0002*/ 	.short	(.L_105 - .L_104)
.L_104:
        /*0004*/ 	.word	0x00000082


	//----- nvinfo : EIATTR_KPARAM_INFO
	.align		4
.L_105:
        /*0008*/ 	.byte	0x04, 0x17
        /*000a*/ 	.short	(.L_107 - .L_106)
.L_106:
        /*000c*/ 	.word	0x00000000
        /*0010*/ 	.short	0x0001
        /*0012*/ 	.short	0x0008
        /*0014*/ 	.byte	0x00, 0xf0, 0x11, 0x00


	//----- nvinfo : EIATTR_KPARAM_INFO
	.align		4
.L_107:
        /*0018*/ 	.byte	0x04, 0x17
        /*001a*/ 	.short	(.L_109 - .L_108)
.L_108:
        /*001c*/ 	.word	0x00000000
        /*0020*/ 	.short	0x0000
        /*0022*/ 	.short	0x0000
        /*0024*/ 	.byte	0x00, 0xf5, 0x21, 0x00


	//----- nvinfo : EIATTR_SPARSE_MMA_MASK
	.align		4
.L_109:
        /*0028*/ 	.byte	0x03, 0x50
        /*002a*/ 	.short	0x0000


	//----- nvinfo : EIATTR_MAXREG_COUNT
	.align		4
        /*002c*/ 	.byte	0x03, 0x1b
        /*002e*/ 	.short	0x00ff


	//----- nvinfo : EIATTR_EXTERNS
	.align		4
        /*0030*/ 	.byte	0x04, 0x0f
        /*0032*/ 	.short	(.L_111 - .L_110)


	//   ....[0]....
	.align		4
.L_110:
        /*0034*/ 	.word	index@(vprintf)


	//----- nvinfo : EIATTR_MERCURY_ISA_VERSION
	.align		4
.L_111:
        /*0038*/ 	.byte	0x03, 0x5f
        /*003a*/ 	.short	0x0101


	//----- nvinfo : EIATTR_VRC_CTA_INIT_COUNT
	.align		4
        /*003c*/ 	.byte	0x02, 0x4a
	.zero		1
	.zero		1


	//----- nvinfo : EIATTR_SYSCALL_OFFSETS
	.align		4
        /*0040*/ 	.byte	0x04, 0x46
        /*0042*/ 	.short	(.L_113 - .L_112)


	//   ....[0]....
.L_112:
        /*0044*/ 	.word	0x00000260


	//   ....[1]....
        /*0048*/ 	.word	0x00000310


	//   ....[2]....
        /*004c*/ 	.word	0x000003c0


	//   ....[3]....
        /*0050*/ 	.word	0x00000470


	//   ....[4]....
        /*0054*/ 	.word	0x00000520


	//   ....[5]....
        /*0058*/ 	.word	0x000005d0


	//   ....[6]....
        /*005c*/ 	.word	0x00000680


	//   ....[7]....
        /*0060*/ 	.word	0x00000730


	//   ....[8]....
        /*0064*/ 	.word	0x000007e0


	//   ....[9]....
        /*0068*/ 	.word	0x00000890


	//   ....[10]....
        /*006c*/ 	.word	0x00000940


	//   ....[11]....
        /*0070*/ 	.word	0x000009f0


	//   ....[12]....
        /*0074*/ 	.word	0x00000aa0


	//   ....[13]....
        /*0078*/ 	.word	0x00000b50


	//   ....[14]....
        /*007c*/ 	.word	0x00000c00


	//   ....[15]....
        /*0080*/ 	.word	0x00000cb0


	//   ....[16]....
        /*0084*/ 	.word	0x00000e50


	//   ....[17]....
        /*0088*/ 	.word	0x00000f00


	//   ....[18]....
        /*008c*/ 	.word	0x00000fb0


	//   ....[19]....
        /*0090*/ 	.word	0x00001060


	//   ....[20]....
        /*0094*/ 	.word	0x00001110


	//   ....[21]....
        /*0098*/ 	.word	0x000011c0


	//   ....[22]....
        /*009c*/ 	.word	0x00001270


	//   ....[23]....
        /*00a0*/ 	.word	0x00001320


	//   ....[24]....
        /*00a4*/ 	.word	0x00001470


	//   ....[25]....
        /*00a8*/ 	.word	0x00001520


	//   ....[26]....
        /*00ac*/ 	.word	0x000015d0


	//   ....[27]....
        /*00b0*/ 	.word	0x00001680


	//   ....[28]....
        /*00b4*/ 	.word	0x000017d0


	//   ....[29]....
        /*00b8*/ 	.word	0x000018a0


	//----- nvinfo : EIATTR_EXIT_INSTR_OFFSETS
	.align		4
.L_113:
        /*00bc*/ 	.byte	0x04, 0x1c
        /*00be*/ 	.short	(.L_115 - .L_114)


	//   ....[0]....
.L_114:
        /*00c0*/ 	.word	0x000018b0


	//----- nvinfo : EIATTR_CRS_STACK_SIZE
	.align		4
.L_115:
        /*00c4*/ 	.byte	0x04, 0x1e
        /*00c6*/ 	.short	(.L_117 - .L_116)
.L_116:
        /*00c8*/ 	.word	0x00000000


	//----- nvinfo : EIATTR_CBANK_PARAM_SIZE
	.align		4
.L_117:
        /*00cc*/ 	.byte	0x03, 0x19
        /*00ce*/ 	.short	0x000c


	//----- nvinfo : EIATTR_PARAM_CBANK
	.align		4
        /*00d0*/ 	.byte	0x04, 0x0a
        /*00d2*/ 	.short	(.L_119 - .L_118)
	.align		4
.L_118:
        /*00d4*/ 	.word	index@(.nv.constant0._Z7checkPRPfi)
        /*00d8*/ 	.short	0x0380
        /*00da*/ 	.short	0x000c


	//----- nvinfo : EIATTR_SW_WAR
	.align		4
.L_119:
        /*00dc*/ 	.byte	0x04, 0x36
        /*00de*/ 	.short	(.L_121 - .L_120)
.L_120:
        /*00e0*/ 	.word	0x00000008
.L_121:


//--------------------- .nv.info._Z4initPfi       --------------------------
	.section	.nv.info._Z4initPfi,"",@"SHT_CUDA_INFO"
	.sectionflags	@""
	.align	4


	//----- nvinfo : EIATTR_CUDA_API_VERSION
	.align		4
        /*0000*/ 	.byte	0x04, 0x37
        /*0002*/ 	.short	(.L_123 - .L_122)
.L_122:
        /*0004*/ 	.word	0x00000082


	//----- nvinfo : EIATTR_KPARAM_INFO
	.align		4
.L_123:
        /*0008*/ 	.byte	0x04, 0x17
        /*000a*/ 	.short	(.L_125 - .L_124)
.L_124:
        /*000c*/ 	.word	0x00000000
        /*0010*/ 	.short	0x0001
        /*0012*/ 	.short	0x0008
        /*0014*/ 	.byte	0x00, 0xf0, 0x11, 0x00


	//----- nvinfo : EIATTR_KPARAM_INFO
	.align		4
.L_125:
        /*0018*/ 	.byte	0x04, 0x17
        /*001a*/ 	.short	(.L_127 - .L_126)
.L_126:
        /*001c*/ 	.word	0x00000000
        /*0020*/ 	.short	0x0000
        /*0022*/ 	.short	0x0000
        /*0024*/ 	.byte	0x00, 0xf5, 0x21, 0x00


	//----- nvinfo : EIATTR_SPARSE_MMA_MASK
	.align		4
.L_127:
        /*0028*/ 	.byte	0x03, 0x50
        /*002a*/ 	.short	0x0000


	//----- nvinfo : EIATTR_MAXREG_COUNT
	.align		4
        /*002c*/ 	.byte	0x03, 0x1b
        /*002e*/ 	.short	0x00ff


	//----- nvinfo : EIATTR_EXTERNS
	.align		4
        /*0030*/ 	.byte	0x04, 0x0f
        /*0032*/ 	.short	(.L_129 - .L_128)


	//   ....[0]....
	.align		4
.L_128:
        /*0034*/ 	.word	index@(vprintf)


	//----- nvinfo : EIATTR_MERCURY_ISA_VERSION
	.align		4
.L_129:
        /*0038*/ 	.byte	0x03, 0x5f
        /*003a*/ 	.short	0x0101


	//----- nvinfo : EIATTR_VRC_CTA_INIT_COUNT
	.align		4
        /*003c*/ 	.byte	0x02, 0x4a
	.zero		1
	.zero		1


	//----- nvinfo : EIATTR_SYSCALL_OFFSETS
	.align		4
        /*0040*/ 	.byte	0x04, 0x46
        /*0042*/ 	.short	(.L_131 - .L_130)


	//   ....[0]....
.L_130:
        /*0044*/ 	.word	0x00000170


	//   ....[1]....
        /*0048*/ 	.word	0x000003d0


	//----- nvinfo : EIATTR_EXIT_INSTR_OFFSETS
	.align		4
.L_131:
        /*004c*/ 	.byte	0x04, 0x1c
        /*004e*/ 	.short	(.L_133 - .L_132)


	//   ....[0]....
.L_132:
        /*0050*/ 	.word	0x000001b0


	//   ....[1]....
        /*0054*/ 	.word	0x000003e0


	//----- nvinfo : EIATTR_CRS_STACK_SIZE
	.align		4
.L_133:
        /*0058*/ 	.byte	0x04, 0x1e
        /*005a*/ 	.short	(.L_135 - .L_134)
.L_134:
        /*005c*/ 	.word	0x00000000


	//----- nvinfo : EIATTR_CBANK_PARAM_SIZE
	.align		4
.L_135:
        /*0060*/ 	.byte	0x03, 0x19
        /*0062*/ 	.short	0x000c


	//----- nvinfo : EIATTR_PARAM_CBANK
	.align		4
        /*0064*/ 	.byte	0x04, 0x0a
        /*0066*/ 	.short	(.L_137 - .L_136)
	.align		4
.L_136:
        /*0068*/ 	.word	index@(.nv.constant0._Z4initPfi)
        /*006c*/ 	.short	0x0380
        /*006e*/ 	.short	0x000c


	//----- nvinfo : EIATTR_SW_WAR
	.align		4
.L_137:
        /*0070*/ 	.byte	0x04, 0x36
        /*0072*/ 	.short	(.L_139 - .L_138)
.L_138:
        /*0074*/ 	.word	0x00000008
.L_139:


//--------------------- .nv.info._Z11assignToCSRPiS_iiP3CSR --------------------------
	.section	.nv.info._Z11assignToCSRPiS_iiP3CSR,"",@"SHT_CUDA_INFO"
	.sectionflags	@""
	.align	4


	//----- nvinfo : EIATTR_CUDA_API_VERSION
	.align		4
        /*0000*/ 	.byte	0x04, 0x37
        /*0002*/ 	.short	(.L_141 - .L_140)
.L_140:
        /*0004*/ 	.word	0x00000082


	//----- nvinfo : EIATTR_KPARAM_INFO
	.align		4
.L_141:
        /*0008*/ 	.byte	0x04, 0x17
        /*000a*/ 	.short	(.L_143 - .L_142)
.L_142:
        /*000c*/ 	.word	0x00000000
        /*0010*/ 	.short	0x0004
        /*0012*/ 	.short	0x0018
        /*0014*/ 	.byte	0x00, 0xf5, 0x21, 0x00


	//----- nvinfo : EIATTR_KPARAM_INFO
	.align		4
.L_143:
        /*0018*/ 	.byte	0x04, 0x17
        /*001a*/ 	.short	(.L_145 - .L_144)
.L_144:
        /*001c*/ 	.word	0x00000000
        /*0020*/ 	.short	0x0003
        /*0022*/ 	.short	0x0014
        /*0024*/ 	.byte	0x00, 0xf0, 0x11, 0x00


	//----- nvinfo : EIATTR_KPARAM_INFO
	.align		4
.L_145:
        /*0028*/ 	.byte	0x04, 0x17
        /*002a*/ 	.short	(.L_147 - .L_146)
.L_146:
        /*002c*/ 	.word	0x00000000
        /*0030*/ 	.short	0x0002
        /*0032*/ 	.short	0x0010
        /*0034*/ 	.byte	0x00, 0xf0, 0x11, 0x00


	//----- nvinfo : EIATTR_KPARAM_INFO
	.align		4
.L_147:
        /*0038*/ 	.byte	0x04, 0x17
        /*003a*/ 	.short	(.L_149 - .L_148)
.L_148:
        /*003c*/ 	.word	0x00000000
        /*0040*/ 	.short	0x0001
        /*0042*/ 	.short	0x0008
        /*0044*/ 	.byte	0x00, 0xf5, 0x21, 0x00


	//----- nvinfo : EIATTR_KPARAM_INFO
	.align		4
.L_149:
        /*0048*/ 	.byte	0x04, 0x17
        /*004a*/ 	.short	(.L_151 - .L_150)
.L_150:
        /*004c*/ 	.word	0x00000000
        /*0050*/ 	.short	0x0000
        /*0052*/ 	.short	0x0000
        /*0054*/ 	.byte	0x00, 0xf5, 0x21, 0x00


	//----- nvinfo : EIATTR_SPARSE_MMA_MASK
	.align		4
.L_151:
        /*0058*/ 	.byte	0x03, 0x50
        /*005a*/ 	.short	0x0000


	//----- nvinfo : EIATTR_MAXREG_COUNT
	.align		4
        /*005c*/ 	.byte	0x03, 0x1b
        /*005e*/ 	.short	0x00ff


	//----- nvinfo : EIATTR_MERCURY_ISA_VERSION
	.align		4
        /*0060*/ 	.byte	0x03, 0x5f
        /*0062*/ 	.short	0x0101


	//----- nvinfo : EIATTR_VRC_CTA_INIT_COUNT
	.align		4
        /*0064*/ 	.byte	0x02, 0x4a
	.zero		1
	.zero		1


	//----- nvinfo : EIATTR_EXIT_INSTR_OFFSETS
	.align		4
        /*0068*/ 	.byte	0x04, 0x1c
        /*006a*/ 	.short	(.L_153 - .L_152)


	//   ....[0]....
.L_152:
        /*006c*/ 	.word	0x00000090


	//----- nvinfo : EIATTR_CBANK_PARAM_SIZE
	.align		4
.L_153:
        /*0070*/ 	.byte	0x03, 0x19
        /*0072*/ 	.short	0x0020


	//----- nvinfo : EIATTR_PARAM_CBANK
	.align		4
        /*0074*/ 	.byte	0x04, 0x0a
        /*0076*/ 	.short	(.L_155 - .L_154)
	.align		4
.L_154:
        /*0078*/ 	.word	index@(.nv.constant0._Z11assignToCSRPiS_iiP3CSR)
        /*007c*/ 	.short	0x0380
        /*007e*/ 	.short	0x0020


	//----- nvinfo : EIATTR_SW_WAR
	.align		4
.L_155:
        /*0080*/ 	.byte	0x04, 0x36
        /*0082*/ 	.short	(.L_157 - .L_156)
.L_156:
        /*0084*/ 	.word	0x00000008
.L_157:


//--------------------- .nv.callgraph             --------------------------
	.section	.nv.callgraph,"",@"SHT_CUDA_CALLGRAPH"
	.align	4
	.sectionentsize	8
	.align		4
        /*0000*/ 	.word	0x00000000
	.align		4
        /*0004*/ 	.word	0xffffffff
	.align		4
        /*0008*/ 	.word	index@(_Z15checkAssignmentP3CSR)
	.align		4
        /*000c*/ 	.word	index@(vprintf)
	.align		4
        /*0010*/ 	.word	index@(_Z7printPRPfi)
	.align		4
        /*0014*/ 	.word	index@(vprintf)
	.align		4
        /*0018*/ 	.word	index@(_Z9computePRP3CSRS0_Pff)
	.align		4
        /*001c*/ 	.word	index@(vprintf)
	.align		4
        /*0020*/ 	.word	index@(_Z7checkPRPfi)
	.align		4
        /*0024*/ 	.word	index@(vprintf)
	.align		4
        /*0028*/ 	.word	index@(_Z4initPfi)
	.align		4
        /*002c*/ 	.word	index@(vprintf)
	.align		4
        /*0030*/ 	.word	0x00000000
	.align		4
        /*0034*/ 	.word	0xfffffffe
	.align		4
        /*0038*/ 	.word	0x00000000
	.align		4
        /*003c*/ 	.word	0xfffffffd
	.align		4
        /*0040*/ 	.word	0x00000000
	.align		4
        /*0044*/ 	.word	0xfffffffc


//--------------------- .nv.constant4             --------------------------
	.section	.nv.constant4,"a",@progbits
	.align	8
	.align		8
.nv.constant4:
        /*0000*/ 	.dword	vprintf
	.align		8
        /*0008*/ 	.dword	$str
	.align		8
        /*0010*/ 	.dword	$str$1
	.align		8
        /*0018*/ 	.dword	$str$2
	.align		8
        /*0020*/ 	.dword	$str$3
	.align		8
        /*0028*/ 	.dword	$str$4
	.align		8
        /*0030*/ 	.dword	$str$6
	.align		8
        /*0038*/ 	.dword	$str$7
	.align		8
        /*0040*/ 	.dword	$str$8


//--------------------- .text._Z15checkAssignmentP3CSR --------------------------
	.section	.text._Z15checkAssignmentP3CSR,"ax",@progbits
	.align	128
        .global         _Z15checkAssignmentP3CSR
        .type           _Z15checkAssignmentP3CSR,@function
        .size           _Z15checkAssignmentP3CSR,(.L_x_111 - _Z15checkAssignmentP3CSR)
        .other          _Z15checkAssignmentP3CSR,@"STO_CUDA_ENTRY STV_DEFAULT"
_Z15checkAssignmentP3CSR:
.text._Z15checkAssignmentP3CSR:
[----:B------:R-:W0:Y:S01]  /*0000*/  LDC R1, c[0x0][0x37c] ;  /* 0x0000df00ff017b82 */ /* 0x000e220000000800 */
[----:B------:R-:W-:Y:S01]  /*0010*/  MOV R0, 0x0 ;  /* 0x0000000000007802 */ /* 0x000fe20000000f00 */
[----:B------:R-:W1:Y:S01]  /*0020*/  LDCU UR4, c[0x0][0x2f8] ;  /* 0x00005f00ff0477ac */ /* 0x000e620008000800 */
[----:B0-----:R-:W-:Y:S01]  /*0030*/  VIADD R1, R1, 0xfffffff8 ;  /* 0xfffffff801017836 */ /* 0x001fe20000000000 */
[----:B------:R-:W-:-:S04]  /*0040*/  CS2R R6, SRZ ;  /* 0x0000000000067805 */ /* 0x000fc8000001ff00 */
[----:B------:R0:W2:Y:S01]  /*0050*/  LDC.64 R8, c[0x4][R0] ;  /* 0x0100000000087b82 */ /* 0x0000a20000000a00 */
[----:B------:R-:W3:Y:S01]  /*0060*/  LDCU.64 UR6, c[0x4][0x38] ;  /* 0x01000700ff0677ac */ /* 0x000ee20008000a00 */
[----:B------:R-:W4:Y:S01]  /*0070*/  LDCU UR5, c[0x0][0x2fc] ;  /* 0x00005f80ff0577ac */ /* 0x000f220008000800 */
[----:B------:R-:W0:Y:S01]  /*0080*/  LDCU.64 UR36, c[0x0][0x358] ;  /* 0x00006b00ff2477ac */ /* 0x000e220008000a00 */
[----:B-1----:R-:W-:Y:S01]  /*0090*/  IADD3 R2, P0, PT, R1, UR4, RZ ;  /* 0x0000000401027c10 */ /* 0x002fe2000ff1e0ff */
[----:B---3--:R-:W-:Y:S02]  /*00a0*/  IMAD.U32 R4, RZ, RZ, UR6 ;  /* 0x00000006ff047e24 */ /* 0x008fe4000f8e00ff */
[----:B------:R-:W-:Y:S02]  /*00b0*/  IMAD.U32 R5, RZ, RZ, UR7 ;  /* 0x00000007ff057e24 */ /* 0x000fe4000f8e00ff */
[----:B0---4-:R-:W-:-:S08]  /*00c0*/  IMAD.X R16, RZ, RZ, UR5, P0 ;  /* 0x00000005ff107e24 */ /* 0x011fd000080e06ff */
[----:B------:R-:W-:-:S07]  /*00d0*/  LEPC R20, `(.L_x_0) ;  /* 0x000000001014794e */ /* 0x000fce0000000000 */
[----:B--2---:R-:W-:Y:S05]  /*00e0*/  CALL.ABS.NOINC R8 ;  /* 0x0000000008007343 */ /* 0x004fea0003c00000 */
.L_x_0:
[----:B------:R-:W0:Y:S02]  /*00f0*/  LDC.64 R4, c[0x0][0x380] ;  /* 0x0000e000ff047b82 */ /* 0x000e240000000a00 */
[----:B0-----:R-:W2:Y:S02]  /*0100*/  LDG.E R4, desc[UR36][R4.64+0x10] ;  /* 0x0000102404047981 */ /* 0x001ea4000c1e1900 */
[----:B--2---:R-:W-:-:S13]  /*0110*/  ISETP.GE.AND P0, PT, R4, RZ, PT ;  /* 0x000000ff0400720c */ /* 0x004fda0003f06270 */
[----:B------:R-:W-:Y:S05]  /*0120*/  @!P0 BRA `(.L_x_1) ;  /* 0x0000000000588947 */ /* 0x000fea0003800000 */
[----:B------:R-:W-:Y:S01]  /*0130*/  BSSY.RECONVERGENT B6, `(.L_x_1) ;  /* 0x0000015000067945 */ /* 0x000fe20003800200 */
[----:B------:R-:W-:-:S07]  /*0140*/  IMAD.MOV.U32 R17, RZ, RZ, RZ ;  /* 0x000000ffff117224 */ /* 0x000fce00078e00ff */
.L_x_3:
[----:B------:R-:W0:Y:S01]  /*0150*/  LDC.64 R10, c[0x0][0x380] ;  /* 0x0000e000ff0a7b82 */ /* 0x000e220000000a00 */
[----:B------:R-:W-:Y:S01]  /*0160*/  MOV R0, 0x0 ;  /* 0x0000000000007802 */ /* 0x000fe20000000f00 */
[----:B------:R-:W1:Y:S01]  /*0170*/  LDCU.64 UR4, c[0x4][0x40] ;  /* 0x01000800ff0477ac */ /* 0x000e620008000a00 */
[----:B0-----:R-:W2:Y:S02]  /*0180*/  LDG.E.64 R8, desc[UR36][R10.64] ;  /* 0x000000240a087981 */ /* 0x001ea4000c1e1b00 */
[----:B--2---:R-:W-:-:S06]  /*0190*/  IMAD.WIDE.U32 R8, R17, 0x4, R8 ;  /* 0x0000000411087825 */ /* 0x004fcc00078e0008 */
[----:B------:R-:W2:Y:S01]  /*01a0*/  LD.E R8, desc[UR36][R8.64] ;  /* 0x0000002408087980 */ /* 0x000ea2000c101900 */
[----:B------:R0:W3:Y:S01]  /*01b0*/  LDC.64 R12, c[0x4][R0] ;  /* 0x01000000000c7b82 */ /* 0x0000e20000000a00 */
[----:B-1----:R-:W-:Y:S01]  /*01c0*/  IMAD.U32 R4, RZ, RZ, UR4 ;  /* 0x00000004ff047e24 */ /* 0x002fe2000f8e00ff */
[----:B------:R-:W-:Y:S01]  /*01d0*/  MOV R5, UR5 ;  /* 0x0000000500057c02 */ /* 0x000fe20008000f00 */
[----:B------:R-:W-:Y:S02]  /*01e0*/  IMAD.MOV.U32 R6, RZ, RZ, R2 ;  /* 0x000000ffff067224 */ /* 0x000fe400078e0002 */
[----:B------:R-:W-:Y:S01]  /*01f0*/  IMAD.MOV.U32 R7, RZ, RZ, R16 ;  /* 0x000000ffff077224 */ /* 0x000fe200078e0010 */
[----:B--23--:R0:W-:Y:S06]  /*0200*/  STL [R1], R8 ;  /* 0x0000000801007387 */ /* 0x00c1ec0000100800 */
[----:B------:R-:W-:-:S07]  /*0210*/  LEPC R20, `(.L_x_2) ;  /* 0x000000001014794e */ /* 0x000fce0000000000 */
[----:B0-----:R-:W-:Y:S05]  /*0220*/  CALL.ABS.NOINC R12 ;  /* 0x000000000c007343 */ /* 0x001fea0003c00000 */
.L_x_2:
[----:B------:R-:W0:Y:S02]  /*0230*/  LDC.64 R4, c[0x0][0x380] ;  /* 0x0000e000ff047b82 */ /* 0x000e240000000a00 */
[----:B0-----:R-:W2:Y:S02]  /*0240*/  LDG.E R4, desc[UR36][R4.64+0x10] ;  /* 0x0000102404047981 */ /* 0x001ea4000c1e1900 */
[C---:B--2---:R-:W-:Y:S01]  /*0250*/  ISETP.GE.AND P0, PT, R17.reuse, R4, PT ;  /* 0x000000041100720c */ /* 0x044fe20003f06270 */
[----:B------:R-:W-:-:S12]  /*0260*/  VIADD R17, R17, 0x1 ;  /* 0x0000000111117836 */ /* 0x000fd80000000000 */
[----:B------:R-:W-:Y:S05]  /*0270*/  @!P0 BRA `(.L_x_3) ;  /* 0xfffffffc00b48947 */ /* 0x000fea000383ffff */
[----:B------:R-:W-:Y:S05]  /*0280*/  BSYNC.RECONVERGENT B6 ;  /* 0x0000000000067941 */ /* 0x000fea0003800200 */
.L_x_1:
[----:B------:R-:W-:Y:S01]  /*0290*/  MOV R0, 0x0 ;  /* 0x0000000000007802 */ /* 0x000fe20000000f00 */
[----:B------:R-:W0:Y:S01]  /*02a0*/  LDCU.64 UR4, c[0x4][0x20] ;  /* 0x01000400ff0477ac */ /* 0x000e220008000a00 */
[----:B------:R-:W-:Y:S02]  /*02b0*/  CS2R R6, SRZ ;  /* 0x0000000000067805 */ /* 0x000fe4000001ff00 */
[----:B------:R1:W2:Y:S01]  /*02c0*/  LDC.64 R8, c[0x4][R0] ;  /* 0x0100000000087b82 */ /* 0x0002a20000000a00 */
[----:B0-----:R-:W-:Y:S01]  /*02d0*/  IMAD.U32 R4, RZ, RZ, UR4 ;  /* 0x00000004ff047e24 */ /* 0x001fe2000f8e00ff */
[----:B-1----:R-:W-:-:S07]  /*02e0*/  MOV R5, UR5 ;  /* 0x0000000500057c02 */ /* 0x002fce0008000f00 */
[----:B------:R-:W-:-:S07]  /*02f0*/  LEPC R20, `(.L_x_4) ;  /* 0x000000001014794e */ /* 0x000fce0000000000 */
[----:B--2---:R-:W-:Y:S05]  /*0300*/  CALL.ABS.NOINC R8 ;  /* 0x0000000008007343 */ /* 0x004fea0003c00000 */
.L_x_4:
[----:B------:R-:W0:Y:S02]  /*0310*/  LDC.64 R4, c[0x0][0x380] ;  /* 0x0000e000ff047b82 */ /* 0x000e240000000a00 */
[----:B0-----:R-:W2:Y:S02]  /*0320*/  LDG.E R4, desc[UR36][R4.64+0x14] ;  /* 0x0000142404047981 */ /* 0x001ea4000c1e1900 */
[----:B--2---:R-:W-:-:S13]  /*0330*/  ISETP.GE.AND P0, PT, R4, 0x1, PT ;  /* 0x000000010400780c */ /* 0x004fda0003f06270 */
[----:B------:R-:W-:Y:S05]  /*0340*/  @!P0 BRA `(.L_x_5) ;  /* 0x0000000000588947 */ /* 0x000fea0003800000 */
[----:B------:R-:W-:Y:S01]  /*0350*/  BSSY.RECONVERGENT B6, `(.L_x_5) ;  /* 0x0000015000067945 */ /* 0x000fe20003800200 */
[----:B------:R-:W-:-:S07]  /*0360*/  IMAD.MOV.U32 R17, RZ, RZ, RZ ;  /* 0x000000ffff117224 */ /* 0x000fce00078e00ff */
.L_x_7:
        /* <DEDUP_REMOVED lines=8> */
[----:B------:R-:W-:Y:S01]  /*03f0*/  MOV R7, R16 ;  /* 0x0000001000077202 */ /* 0x000fe20000000f00 */
[----:B------:R-:W-:Y:S02]  /*0400*/  IMAD.U32 R5, RZ, RZ, UR5 ;  /* 0x00000005ff057e24 */ /* 0x000fe4000f8e00ff */
[----:B------:R-:W-:Y:S01]  /*0410*/  IMAD.MOV.U32 R6, RZ, RZ, R2 ;  /* 0x000000ffff067224 */ /* 0x000fe200078e0002 */
[----:B--23--:R0:W-:Y:S06]  /*0420*/  STL [R1], R8 ;  /* 0x0000000801007387 */ /* 0x00c1ec0000100800 */
[----:B------:R-:W-:-:S07]  /*0430*/  LEPC R20, `(.L_x_6) ;  /* 0x000000001014794e */ /* 0x000fce0000000000 */
[----:B0-----:R-:W-:Y:S05]  /*0440*/  CALL.ABS.NOINC R12 ;  /* 0x000000000c007343 */ /* 0x001fea0003c00000 */
.L_x_6:
[----:B------:R-:W0:Y:S02]  /*0450*/  LDC.64 R4, c[0x0][0x380] ;  /* 0x0000e000ff047b82 */ /* 0x000e240000000a00 */
[----:B0-----:R-:W2:Y:S01]  /*0460*/  LDG.E R4, desc[UR36][R4.64+0x14] ;  /* 0x0000142404047981 */ /* 0x001ea2000c1e1900 */
[----:B------:R-:W-:-:S05]  /*0470*/  VIADD R17, R17, 0x1 ;  /* 0x0000000111117836 */ /* 0x000fca0000000000 */
[----:B--2---:R-:W-:-:S13]  /*0480*/  ISETP.GE.AND P0, PT, R17, R4, PT ;  /* 0x000000041100720c */ /* 0x004fda0003f06270 */
[----:B------:R-:W-:Y:S05]  /*0490*/  @!P0 BRA `(.L_x_7) ;  /* 0xfffffffc00b48947 */ /* 0x000fea000383ffff */
[----:B------:R-:W-:Y:S05]  /*04a0*/  BSYNC.RECONVERGENT B6 ;  /* 0x0000000000067941 */ /* 0x000fea0003800200 */
.L_x_5:
[----:B------:R-:W-:Y:S01]  /*04b0*/  MOV R0, 0x0 ;  /* 0x0000000000007802 */ /* 0x000fe20000000f00 */
[----:B------:R-:W0:Y:S01]  /*04c0*/  LDCU.64 UR4, c[0x4][0x20] ;  /* 0x01000400ff0477ac */ /* 0x000e220008000a00 */
[----:B------:R-:W-:Y:S02]  /*04d0*/  CS2R R6, SRZ ;  /* 0x0000000000067805 */ /* 0x000fe4000001ff00 */
[----:B------:R1:W2:Y:S01]  /*04e0*/  LDC.64 R2, c[0x4][R0] ;  /* 0x0100000000027b82 */ /* 0x0002a20000000a00 */
[----:B0-----:R-:W-:Y:S02]  /*04f0*/  IMAD.U32 R4, RZ, RZ, UR4 ;  /* 0x00000004ff047e24 */ /* 0x001fe4000f8e00ff */
[----:B-1----:R-:W-:-:S07]  /*0500*/  IMAD.U32 R5, RZ, RZ, UR5 ;  /* 0x00000005ff057e24 */ /* 0x002fce000f8e00ff */
[----:B------:R-:W-:-:S07]  /*0510*/  LEPC R20, `(.L_x_8) ;  /* 0x000000001014794e */ /* 0x000fce0000000000 */
[----:B--2---:R-:W-:Y:S05]  /*0520*/  CALL.ABS.NOINC R2 ;  /* 0x0000000002007343 */ /* 0x004fea0003c00000 */
.L_x_8:
[----:B------:R-:W-:Y:S05]  /*0530*/  EXIT ;  /* 0x000000000000794d */ /* 0x000fea0003800000 */
.L_x_9:
[----:B------:R-:W-:-:S00]  /*0540*/  BRA `(.L_x_9) ;  /* 0xfffffffc00fc7947 */ /* 0x000fc0000383ffff */
[----:B------:R-:W-:-:S00]  /*0550*/  NOP ;  /* 0x0000000000007918 */ /* 0x000fc00000000000 */
        /* <DEDUP_REMOVED lines=10> */
.L_x_111:


//--------------------- .text._Z7printPRPfi       --------------------------
	.section	.text._Z7printPRPfi,"ax",@progbits
	.align	128
        .global         _Z7printPRPfi
        .type           _Z7printPRPfi,@function
        .size           _Z7printPRPfi,(.L_x_112 - _Z7printPRPfi)
        .other          _Z7printPRPfi,@"STO_CUDA_ENTRY STV_DEFAULT"
_Z7printPRPfi:
.text._Z7printPRPfi:
        /* <DEDUP_REMOVED lines=8> */
[----:B-1----:R-:W-:Y:S01]  /*0080*/  IADD3 R22, P0, PT, R1, UR4, RZ ;  /* 0x0000000401167c10 */ /* 0x002fe2000ff1e0ff */
[----:B---3--:R-:W-:Y:S02]  /*0090*/  IMAD.U32 R4, RZ, RZ, UR6 ;  /* 0x00000006ff047e24 */ /* 0x008fe4000f8e00ff */
[----:B------:R-:W-:Y:S02]  /*00a0*/  IMAD.U32 R5, RZ, RZ, UR7 ;  /* 0x00000007ff057e24 */ /* 0x000fe4000f8e00ff */
[----:B0---4-:R-:W-:-:S08]  /*00b0*/  IMAD.X R2, RZ, RZ, UR5, P0 ;  /* 0x00000005ff027e24 */ /* 0x011fd000080e06ff */
[----:B------:R-:W-:-:S07]  /*00c0*/  LEPC R20, `(.L_x_10) ;  /* 0x000000001014794e */ /* 0x000fce0000000000 */
[----:B--2---:R-:W-:Y:S05]  /*00d0*/  CALL.ABS.NOINC R8 ;  /* 0x0000000008007343 */ /* 0x004fea0003c00000 */
.L_x_10:
[----:B------:R-:W0:Y:S02]  /*00e0*/  LDC R0, c[0x0][0x388] ;  /* 0x0000e200ff007b82 */ /* 0x000e240000000800 */
[----:B0-----:R-:W-:-:S13]  /*00f0*/  ISETP.GE.AND P0, PT, R0, 0x1, PT ;  /* 0x000000010000780c */ /* 0x001fda0003f06270 */
[----:B------:R-:W-:Y:S05]  /*0100*/  @!P0 EXIT ;  /* 0x000000000000894d */ /* 0x000fea0003800000 */
[----:B------:R-:W0:Y:S01]  /*0110*/  LDC.64 R18, c[0x0][0x358] ;  /* 0x0000d600ff127b82 */ /* 0x000e220000000a00 */
[C---:B------:R-:W-:Y:S01]  /*0120*/  ISETP.GE.U32.AND P0, PT, R0.reuse, 0x10, PT ;  /* 0x000000100000780c */ /* 0x040fe20003f06070 */
[----:B------:R-:W-:Y:S01]  /*0130*/  IMAD.MOV.U32 R23, RZ, RZ, RZ ;  /* 0x000000ffff177224 */ /* 0x000fe200078e00ff */
[----:B------:R-:W-:-:S11]  /*0140*/  LOP3.LUT R26, R0, 0xf, RZ, 0xc0, !PT ;  /* 0x0000000f001a7812 */ /* 0x000fd600078ec0ff */
[----:B------:R-:W-:Y:S05]  /*0150*/  @!P0 BRA `(.L_x_11) ;  /* 0x0000000c00848947 */ /* 0x000fea0003800000 */
[----:B------:R-:W1:Y:S01]  /*0160*/  LDCU.64 UR4, c[0x0][0x380] ;  /* 0x00007000ff0477ac */ /* 0x000e620008000a00 */
[----:B------:R-:W-:Y:S01]  /*0170*/  LOP3.LUT R23, R0, 0x7ffffff0, RZ, 0xc0, !PT ;  /* 0x7ffffff000177812 */ /* 0x000fe200078ec0ff */
[----:B------:R-:W-:Y:S04]  /*0180*/  BSSY.RECONVERGENT B6, `(.L_x_11) ;  /* 0x00000de000067945 */ /* 0x000fe80003800200 */
[----:B------:R-:W-:Y:S01]  /*0190*/  IMAD.MOV R25, RZ, RZ, -R23 ;  /* 0x000000ffff197224 */ /* 0x000fe200078e0a17 */
[----:B-1----:R-:W-:-:S04]  /*01a0*/  UIADD3 UR4, UP0, UPT, UR4, 0x20, URZ ;  /* 0x0000002004047890 */ /* 0x002fc8000ff1e0ff */
[----:B------:R-:W-:Y:S02]  /*01b0*/  UIADD3.X UR5, UPT, UPT, URZ, UR5, URZ, UP0, !UPT ;  /* 0x00000005ff057290 */ /* 0x000fe400087fe4ff */
[----:B------:R-:W-:-:S04]  /*01c0*/  IMAD.U32 R16, RZ, RZ, UR4 ;  /* 0x00000004ff107e24 */ /* 0x000fc8000f8e00ff */
[----:B------:R-:W-:-:S07]  /*01d0*/  IMAD.U32 R17, RZ, RZ, UR5 ;  /* 0x00000005ff117e24 */ /* 0x000fce000f8e00ff */
.L_x_28:
[----:B0-----:R-:W-:Y:S02]  /*01e0*/  R2UR UR4, R18 ;  /* 0x00000000120472ca */ /* 0x001fe400000e0000 */
[----:B------:R-:W-:-:S13]  /*01f0*/  R2UR UR5, R19 ;  /* 0x00000000130572ca */ /* 0x000fda00000e0000 */
[----:B------:R-:W2:Y:S01]  /*0200*/  LDG.E R0, desc[UR4][R16.64+-0x20] ;  /* 0xffffe00410007981 */ /* 0x000ea2000c1e1900 */
[----:B------:R-:W-:Y:S01]  /*0210*/  MOV R24, 0x0 ;  /* 0x0000000000187802 */ /* 0x000fe20000000f00 */
[----:B------:R-:W0:Y:S01]  /*0220*/  LDCU.64 UR4, c[0x4][0x18] ;  /* 0x01000300ff0477ac */ /* 0x000e220008000a00 */
[----:B------:R-:W-:Y:S01]  /*0230*/  VIADD R25, R25, 0x10 ;  /* 0x0000001019197836 */ /* 0x000fe20000000000 */
[----:B------:R-:W-:Y:S01]  /*0240*/  MOV R6, R22 ;  /* 0x0000001600067202 */ /* 0x000fe20000000f00 */
[----:B------:R1:W3:Y:S01]  /*0250*/  LDC.64 R8, c[0x4][R24] ;  /* 0x0100000018087b82 */ /* 0x0002e20000000a00 */
[----:B------:R-:W-:Y:S02]  /*0260*/  IMAD.MOV.U32 R7, RZ, RZ, R2 ;  /* 0x000000ffff077224 */ /* 0x000fe400078e0002 */
[----:B------:R-:W-:-:S04]  /*0270*/  ISETP.NE.AND P0, PT, R25, RZ, PT ;  /* 0x000000ff1900720c */ /* 0x000fc80003f05270 */
[----:B------:R-:W-:Y:S01]  /*0280*/  P2R R27, PR, RZ, 0x1 ;  /* 0x00000001ff1b7803 */ /* 0x000fe20000000000 */
[----:B0-----:R-:W-:Y:S02]  /*0290*/  IMAD.U32 R4, RZ, RZ, UR4 ;  /* 0x00000004ff047e24 */ /* 0x001fe4000f8e00ff */
[----:B------:R-:W-:Y:S01]  /*02a0*/  IMAD.U32 R5, RZ, RZ, UR5 ;  /* 0x00000005ff057e24 */ /* 0x000fe2000f8e00ff */
[----:B--2---:R-:W0:Y:S02]  /*02b0*/  F2F.F64.F32 R10, R0 ;  /* 0x00000000000a7310 */ /* 0x004e240000201800 */
[----:B0--3--:R1:W-:Y:S04]  /*02c0*/  STL.64 [R1], R10 ;  /* 0x0000000a01007387 */ /* 0x0093e80000100a00 */
[----:B------:R-:W-:-:S07]  /*02d0*/  LEPC R20, `(.L_x_12) ;  /* 0x000000001014794e */ /* 0x000fce0000000000 */
[----:B-1----:R-:W-:Y:S05]  /*02e0*/  CALL.ABS.NOINC R8 ;  /* 0x0000000008007343 */ /* 0x002fea0003c00000 */
.L_x_12:
[----:B------:R-:W-:Y:S02]  /*02f0*/  R2UR UR4, R18 ;  /* 0x00000000120472ca */ /* 0x000fe400000e0000 */
[----:B------:R-:W-:-:S13]  /*0300*/  R2UR UR5, R19 ;  /* 0x00000000130572ca */ /* 0x000fda00000e0000 */
[----:B------:R-:W2:Y:S01]  /*0310*/  LDG.E R0, desc[UR4][R16.64+-0x1c] ;  /* 0xffffe40410007981 */ /* 0x000ea2000c1e1900 */
[----:B------:R0:W1:Y:S01]  /*0320*/  LDC.64 R8, c[0x4][R24] ;  /* 0x0100000018087b82 */ /* 0x0000620000000a00 */
[----:B------:R-:W3:Y:S01]  /*0330*/  LDCU.64 UR4, c[0x4][0x18] ;  /* 0x01000300ff0477ac */ /* 0x000ee20008000a00 */
[----:B------:R-:W-:Y:S02]  /*0340*/  IMAD.MOV.U32 R6, RZ, RZ, R22 ;  /* 0x000000ffff067224 */ /* 0x000fe400078e0016 */
[----:B------:R-:W-:Y:S02]  /*0350*/  IMAD.MOV.U32 R7, RZ, RZ, R2 ;  /* 0x000000ffff077224 */ /* 0x000fe400078e0002 */
[----:B---3--:R-:W-:Y:S02]  /*0360*/  IMAD.U32 R4, RZ, RZ, UR4 ;  /* 0x00000004ff047e24 */ /* 0x008fe4000f8e00ff */
[----:B------:R-:W-:Y:S01]  /*0370*/  IMAD.U32 R5, RZ, RZ, UR5 ;  /* 0x00000005ff057e24 */ /* 0x000fe2000f8e00ff */
[----:B--2---:R-:W2:Y:S02]  /*0380*/  F2F.F64.F32 R10, R0 ;  /* 0x00000000000a7310 */ /* 0x004ea40000201800 */
[----:B-12---:R0:W-:Y:S04]  /*0390*/  STL.64 [R1], R10 ;  /* 0x0000000a01007387 */ /* 0x0061e80000100a00 */
[----:B------:R-:W-:-:S07]  /*03a0*/  LEPC R20, `(.L_x_13) ;  /* 0x000000001014794e */ /* 0x000fce0000000000 */
[----:B0-----:R-:W-:Y:S05]  /*03b0*/  CALL.ABS.NOINC R8 ;  /* 0x0000000008007343 */ /* 0x001fea0003c00000 */
.L_x_13:
        /* <DEDUP_REMOVED lines=13> */
.L_x_14:
[----:B------:R-:W-:Y:S02]  /*0490*/  R2UR UR4, R18 ;  /* 0x00000000120472ca */ /* 0x000fe400000e0000 */
[----:B------:R-:W-:-:S13]  /*04a0*/  R2UR UR5, R19 ;  /* 0x00000000130572ca */ /* 0x000fda00000e0000 */
[----:B------:R-:W2:Y:S01]  /*04b0*/  LDG.E R0, desc[UR4][R16.64+-0x14] ;  /* 0xffffec0410007981 */ /* 0x000ea2000c1e1900 */
[----:B------:R0:W1:Y:S01]  /*04c0*/  LDC.64 R8, c[0x4][R24] ;  /* 0x0100000018087b82 */ /* 0x0000620000000a00 */
[----:B------:R-:W3:Y:S01]  /*04d0*/  LDCU.64 UR4, c[0x4][0x18] ;  /* 0x01000300ff0477ac */ /* 0x000ee20008000a00 */
[----:B------:R-:W-:Y:S02]  /*04e0*/  IMAD.MOV.U32 R6, RZ, RZ, R22 ;  /* 0x000000ffff067224 */ /* 0x000fe400078e0016 */
[----:B------:R-:W-:Y:S02]  /*04f0*/  IMAD.MOV.U32 R7, RZ, RZ, R2 ;  /* 0x000000ffff077224 */ /* 0x000fe400078e0002 */
[----:B---3--:R-:W-:Y:S01]  /*0500*/  IMAD.U32 R4, RZ, RZ, UR4 ;  /* 0x00000004ff047e24 */ /* 0x008fe2000f8e00ff */
[----:B------:R-:W-:Y:S01]  /*0510*/  MOV R5, UR5 ;  /* 0x0000000500057c02 */ /* 0x000fe20008000f00 */
[----:B--2---:R-:W2:Y:S02]  /*0520*/  F2F.F64.F32 R10, R0 ;  /* 0x00000000000a7310 */ /* 0x004ea40000201800 */
[----:B-12---:R0:W-:Y:S04]  /*0530*/  STL.64 [R1], R10 ;  /* 0x0000000a01007387 */ /* 0x0061e80000100a00 */
[----:B------:R-:W-:-:S07]  /*0540*/  LEPC R20, `(.L_x_15) ;  /* 0x000000001014794e */ /* 0x000fce0000000000 */
[----:B0-----:R-:W-:Y:S05]  /*0550*/  CALL.ABS.NOINC R8 ;  /* 0x0000000008007343 */ /* 0x001fea0003c00000 */
.L_x_15:
        /* <DEDUP_REMOVED lines=13> */
.L_x_16:
        /* <DEDUP_REMOVED lines=13> */
.L_x_17:
[----:B------:R-:W-:Y:S02]  /*0700*/  R2UR UR4, R18 ;  /* 0x00000000120472ca */ /* 0x000fe400000e0000 */
[----:B------:R-:W-:-:S13]  /*0710*/  R2UR UR5, R19 ;  /* 0x00000000130572ca */ /* 0x000fda00000e0000 */
[----:B------:R-:W2:Y:S01]  /*0720*/  LDG.E R0, desc[UR4][R16.64+-0x8] ;  /* 0xfffff80410007981 */ /* 0x000ea2000c1e1900 */
[----:B------:R0:W1:Y:S01]  /*0730*/  LDC.64 R8, c[0x4][R24] ;  /* 0x0100000018087b82 */ /* 0x0000620000000a00 */
[----:B------:R-:W3:Y:S01]  /*0740*/  LDCU.64 UR4, c[0x4][0x18] ;  /* 0x01000300ff0477ac */ /* 0x000ee20008000a00 */
[----:B------:R-:W-:Y:S02]  /*0750*/  IMAD.MOV.U32 R6, RZ, RZ, R22 ;  /* 0x000000ffff067224 */ /* 0x000fe400078e0016 */
[----:B------:R-:W-:Y:S01]  /*0760*/  IMAD.MOV.U32 R7, RZ, RZ, R2 ;  /* 0x000000ffff077224 */ /* 0x000fe200078e0002 */
[----:B---3--:R-:W-:Y:S01]  /*0770*/  MOV R4, UR4 ;  /* 0x0000000400047c02 */ /* 0x008fe20008000f00 */
[----:B------:R-:W-:Y:S01]  /*0780*/  IMAD.U32 R5, RZ, RZ, UR5 ;  /* 0x00000005ff057e24 */ /* 0x000fe2000f8e00ff */
[----:B--2---:R-:W2:Y:S02]  /*0790*/  F2F.F64.F32 R10, R0 ;  /* 0x00000000000a7310 */ /* 0x004ea40000201800 */
[----:B-12---:R0:W-:Y:S04]  /*07a0*/  STL.64 [R1], R10 ;  /* 0x0000000a01007387 */ /* 0x0061e80000100a00 */
[----:B------:R-:W-:-:S07]  /*07b0*/  LEPC R20, `(.L_x_18) ;  /* 0x000000001014794e */ /* 0x000fce0000000000 */
[----:B0-----:R-:W-:Y:S05]  /*07c0*/  CALL.ABS.NOINC R8 ;  /* 0x0000000008007343 */ /* 0x001fea0003c00000 */
.L_x_18:
        /* <DEDUP_REMOVED lines=13> */
.L_x_19:
[----:B------:R-:W-:Y:S02]  /*08a0*/  R2UR UR4, R18 ;  /* 0x00000000120472ca */ /* 0x000fe400000e0000 */
[----:B------:R-:W-:-:S13]  /*08b0*/  R2UR UR5, R19 ;  /* 0x00000000130572ca */ /* 0x000fda00000e0000 */
[----:B------:R-:W2:Y:S01]  /*08c0*/  LDG.E R0, desc[UR4][R16.64] ;  /* 0x0000000410007981 */ /* 0x000ea2000c1e1900 */
[----:B------:R0:W1:Y:S01]  /*08d0*/  LDC.64 R8, c[0x4][R24] ;  /* 0x0100000018087b82 */ /* 0x0000620000000a00 */
[----:B------:R-:W3:Y:S01]  /*08e0*/  LDCU.64 UR4, c[0x4][0x18] ;  /* 0x01000300ff0477ac */ /* 0x000ee20008000a00 */
[----:B------:R-:W-:Y:S01]  /*08f0*/  IMAD.MOV.U32 R6, RZ, RZ, R22 ;  /* 0x000000ffff067224 */ /* 0x000fe200078e0016 */
[----:B------:R-:W-:Y:S01]  /*0900*/  MOV R7, R2 ;  /* 0x0000000200077202 */ /* 0x000fe20000000f00 */
[----:B---3--:R-:W-:Y:S02]  /*0910*/  IMAD.U32 R4, RZ, RZ, UR4 ;  /* 0x00000004ff047e24 */ /* 0x008fe4000f8e00ff */
[----:B------:R-:W-:Y:S01]  /*0920*/  IMAD.U32 R5, RZ, RZ, UR5 ;  /* 0x00000005ff057e24 */ /* 0x000fe2000f8e00ff */
[----:B--2---:R-:W2:Y:S02]  /*0930*/  F2F.F64.F32 R10, R0 ;  /* 0x00000000000a7310 */ /* 0x004ea40000201800 */
[----:B-12---:R0:W-:Y:S04]  /*0940*/  STL.64 [R1], R10 ;  /* 0x0000000a01007387 */ /* 0x0061e80000100a00 */
[----:B------:R-:W-:-:S07]  /*0950*/  LEPC R20, `(.L_x_20) ;  /* 0x000000001014794e */ /* 0x000fce0000000000 */
[----:B0-----:R-:W-:Y:S05]  /*0960*/  CALL.ABS.NOINC R8 ;  /* 0x0000000008007343 */ /* 0x001fea0003c00000 */
.L_x_20:
        /* <DEDUP_REMOVED lines=13> */
.L_x_21:
        /* <DEDUP_REMOVED lines=13> */
.L_x_22:
[----:B------:R-:W-:Y:S02]  /*0b10*/  R2UR UR4, R18 ;  /* 0x00000000120472ca */ /* 0x000fe400000e0000 */
[----:B------:R-:W-:-:S13]  /*0b20*/  R2UR UR5, R19 ;  /* 0x00000000130572ca */ /* 0x000fda00000e0000 */
[----:B------:R-:W2:Y:S01]  /*0b30*/  LDG.E R0, desc[UR4][R16.64+0xc] ;  /* 0x00000c0410007981 */ /* 0x000ea2000c1e1900 */
[----:B------:R0:W1:Y:S01]  /*0b40*/  LDC.64 R8, c[0x4][R24] ;  /* 0x0100000018087b82 */ /* 0x0000620000000a00 */
[----:B------:R-:W3:Y:S01]  /*0b50*/  LDCU.64 UR4, c[0x4][0x18] ;  /* 0x01000300ff0477ac */ /* 0x000ee20008000a00 */
[----:B------:R-:W-:Y:S01]  /*0b60*/  MOV R6, R22 ;  /* 0x0000001600067202 */ /* 0x000fe20000000f00 */
[----:B------:R-:W-:Y:S02]  /*0b70*/  IMAD.MOV.U32 R7, RZ, RZ, R2 ;  /* 0x000000ffff077224 */ /* 0x000fe400078e0002 */
[----:B---3--:R-:W-:Y:S02]  /*0b80*/  IMAD.U32 R4, RZ, RZ, UR4 ;  /* 0x00000004ff047e24 */ /* 0x008fe4000f8e00ff */
[----:B------:R-:W-:Y:S01]  /*0b90*/  IMAD.U32 R5, RZ, RZ, UR5 ;  /* 0x00000005ff057e24 */ /* 0x000fe2000f8e00ff */
[----:B--2---:R-:W2:Y:S02]  /*0ba0*/  F2F.F64.F32 R10, R0 ;  /* 0x00000000000a7310 */ /* 0x004ea40000201800 */
[----:B-12---:R0:W-:Y:S04]  /*0bb0*/  STL.64 [R1], R10 ;  /* 0x0000000a01007387 */ /* 0x0061e80000100a00 */
[----:B------:R-:W-:-:S07]  /*0bc0*/  LEPC R20, `(.L_x_23) ;  /* 0x000000001014794e */ /* 0x000fce0000000000 */
[----:B0-----:R-:W-:Y:S05]  /*0bd0*/  CALL.ABS.NOINC R8 ;  /* 0x0000000008007343 */ /* 0x001fea0003c00000 */
.L_x_23:
        /* <DEDUP_REMOVED lines=13> */
.L_x_24:
        /* <DEDUP_REMOVED lines=13> */
.L_x_25:
        /* <DEDUP_REMOVED lines=13> */
.L_x_26:
        /* <DEDUP_REMOVED lines=13> */
.L_x_27:
[----:B------:R-:W-:Y:S02]  /*0f20*/  ISETP.NE.AND P6, PT, R27, RZ, PT ;  /* 0x000000ff1b00720c */ /* 0x000fe40003fc5270 */
[----:B------:R-:W-:-:S05]  /*0f30*/  IADD3 R16, P0, PT, R16, 0x40, RZ ;  /* 0x0000004010107810 */ /* 0x000fca0007f1e0ff */
[----:B------:R-:W-:-:S06]  /*0f40*/  IMAD.X R17, RZ, RZ, R17, P0 ;  /* 0x000000ffff117224 */ /* 0x000fcc00000e0611 */
[----:B------:R-:W-:Y:S05]  /*0f50*/  @P6 BRA `(.L_x_28) ;  /* 0xfffffff000a06947 */ /* 0x000fea000383ffff */
[----:B------:R-:W-:Y:S05]  /*0f60*/  BSYNC.RECONVERGENT B6 ;  /* 0x0000000000067941 */ /* 0x000fea0003800200 */
.L_x_11:
[----:B------:R-:W-:-:S13]  /*0f70*/  ISETP.NE.AND P0, PT, R26, RZ, PT ;  /* 0x000000ff1a00720c */ /* 0x000fda0003f05270 */
[----:B------:R-:W-:Y:S05]  /*0f80*/  @!P0 EXIT ;  /* 0x000000000000894d */ /* 0x000fea0003800000 */
[----:B------:R-:W1:Y:S01]  /*0f90*/  LDC R25, c[0x0][0x388] ;  /* 0x0000e200ff197b82 */ /* 0x000e620000000800 */
[----:B------:R-:W-:Y:S02]  /*0fa0*/  ISETP.GE.U32.AND P0, PT, R26, 0x8, PT ;  /* 0x000000081a00780c */ /* 0x000fe40003f06070 */
[----:B-1----:R-:W-:-:S11]  /*0fb0*/  LOP3.LUT R25, R25, 0x7, RZ, 0xc0, !PT ;  /* 0x0000000719197812 */ /* 0x002fd600078ec0ff */
[----:B------:R-:W-:Y:S05]  /*0fc0*/  @!P0 BRA `(.L_x_29) ;  /* 0x0000000400b08947 */ /* 0x000fea0003800000 */
[----:B------:R-:W1:Y:S01]  /*0fd0*/  LDC.64 R16, c[0x0][0x380] ;  /* 0x0000e000ff107b82 */ /* 0x000e620000000a00 */
[----:B0-----:R-:W-:Y:S02]  /*0fe0*/  R2UR UR4, R18 ;  /* 0x00000000120472ca */ /* 0x001fe400000e0000 */
[----:B------:R-:W-:Y:S01]  /*0ff0*/  R2UR UR5, R19 ;  /* 0x00000000130572ca */ /* 0x000fe200000e0000 */
[----:B-1----:R-:W-:-:S12]  /*1000*/  IMAD.WIDE.U32 R16, R23, 0x4, R16 ;  /* 0x0000000417107825 */ /* 0x002fd800078e0010 */
[----:B------:R-:W2:Y:S01]  /*1010*/  LDG.E R0, desc[UR4][R16.64] ;  /* 0x0000000410007981 */ /* 0x000ea2000c1e1900 */
[----:B------:R-:W-:Y:S01]  /*1020*/  MOV R24, 0x0 ;  /* 0x0000000000187802 */ /* 0x000fe20000000f00 */
[----:B------:R-:W0:Y:S01]  /*1030*/  LDCU.64 UR4, c[0x4][0x18] ;  /* 0x01000300ff0477ac */ /* 0x000e220008000a00 */
[----:B------:R-:W-:Y:S01]  /*1040*/  IMAD.MOV.U32 R6, RZ, RZ, R22 ;  /* 0x000000ffff067224 */ /* 0x000fe200078e0016 */
[----:B------:R-:W-:Y:S01]  /*1050*/  MOV R7, R2 ;  /* 0x0000000200077202 */ /* 0x000fe20000000f00 */
[----:B------:R1:W3:Y:S01]  /*1060*/  LDC.64 R8, c[0x4][R24] ;  /* 0x0100000018087b82 */ /* 0x0002e20000000a00 */
[----:B0-----:R-:W-:Y:S02]  /*1070*/  IMAD.U32 R4, RZ, RZ, UR4 ;  /* 0x00000004ff047e24 */ /* 0x001fe4000f8e00ff */
[----:B------:R-:W-:Y:S01]  /*1080*/  IMAD.U32 R5, RZ, RZ, UR5 ;  /* 0x00000005ff057e24 */ /* 0x000fe2000f8e00ff */
[----:B--2---:R-:W0:Y:S02]  /*1090*/  F2F.F64.F32 R10, R0 ;  /* 0x00000000000a7310 */ /* 0x004e240000201800 */
[----:B0--3--:R1:W-:Y:S04]  /*10a0*/  STL.64 [R1], R10 ;  /* 0x0000000a01007387 */ /* 0x0093e80000100a00 */
[----:B------:R-:W-:-:S07]  /*10b0*/  LEPC R20, `(.L_x_30) ;  /* 0x000000001014794e */ /* 0x000fce0000000000 */
[----:B-1----:R-:W-:Y:S05]  /*10c0*/  CALL.ABS.NOINC R8 ;  /* 0x0000000008007343 */ /* 0x002fea0003c00000 */
.L_x_30:
        /* <DEDUP_REMOVED lines=13> */
.L_x_31:
        /* <DEDUP_REMOVED lines=13> */
.L_x_32:
        /* <DEDUP_REMOVED lines=13> */
.L_x_33:
        /* <DEDUP_REMOVED lines=13> */
.L_x_34:
        /* <DEDUP_REMOVED lines=13> */
.L_x_35:
        /* <DEDUP_REMOVED lines=13> */
.L_x_36:
        /* <DEDUP_REMOVED lines=13> */
.L_x_37:
[----:B------:R-:W-:-:S07]  /*1680*/  VIADD R23, R23, 0x8 ;  /* 0x0000000817177836 */ /* 0x000fce0000000000 */
.L_x_29:
        /* <DEDUP_REMOVED lines=22> */
.L_x_39:
        /* <DEDUP_REMOVED lines=13> */
.L_x_40:
        /* <DEDUP_REMOVED lines=13> */
.L_x_41:
        /* <DEDUP_REMOVED lines=13> */
.L_x_42:
[----:B------:R-:W-:-:S07]  /*1a60*/  VIADD R23, R23, 0x4 ;  /* 0x0000000417177836 */ /* 0x000fce0000000000 */
.L_x_38:
[----:B------:R-:W-:-:S13]  /*1a70*/  ISETP.NE.AND P0, PT, R25, RZ, PT ;  /* 0x000000ff1900720c */ /* 0x000fda0003f05270 */
[----:B------:R-:W-:Y:S05]  /*1a80*/  @!P0 EXIT ;  /* 0x000000000000894d */ /* 0x000fea0003800000 */
[----:B------:R-:W1:Y:S01]  /*1a90*/  LDC.64 R16, c[0x0][0x380] ;  /* 0x0000e000ff107b82 */ /* 0x000e620000000a00 */
[----:B------:R-:W-:Y:S02]  /*1aa0*/  IMAD.MOV R25, RZ, RZ, -R25 ;  /* 0x000000ffff197224 */ /* 0x000fe400078e0a19 */
[----:B-1----:R-:W-:-:S07]  /*1ab0*/  IMAD.WIDE.U32 R16, R23, 0x4, R16 ;  /* 0x0000000417107825 */ /* 0x002fce00078e0010 */
.L_x_44:
[----:B0-----:R-:W-:Y:S02]  /*1ac0*/  R2UR UR4, R18 ;  /* 0x00000000120472ca */ /* 0x001fe400000e0000 */
[----:B------:R-:W-:-:S13]  /*1ad0*/  R2UR UR5, R19 ;  /* 0x00000000130572ca */ /* 0x000fda00000e0000 */
[----:B------:R-:W2:Y:S01]  /*1ae0*/  LDG.E R0, desc[UR4][R16.64] ;  /* 0x0000000410007981 */ /* 0x000ea2000c1e1900 */
[----:B------:R-:W-:Y:S01]  /*1af0*/  MOV R8, 0x0 ;  /* 0x0000000000087802 */ /* 0x000fe20000000f00 */
[----:B------:R-:W0:Y:S01]  /*1b00*/  LDCU.64 UR4, c[0x4][0x18] ;  /* 0x01000300ff0477ac */ /* 0x000e220008000a00 */
[----:B------:R-:W-:Y:S02]  /*1b10*/  VIADD R25, R25, 0x1 ;  /* 0x0000000119197836 */ /* 0x000fe40000000000 */
[----:B------:R-:W-:Y:S02]  /*1b20*/  IMAD.MOV.U32 R6, RZ, RZ, R22 ;  /* 0x000000ffff067224 */ /* 0x000fe400078e0016 */
[----:B------:R-:W1:Y:S01]  /*1b30*/  LDC.64 R8, c[0x4][R8] ;  /* 0x0100000008087b82 */ /* 0x000e620000000a00 */
[----:B------:R-:W-:Y:S01]  /*1b40*/  ISETP.NE.AND P0, PT, R25, RZ, PT ;  /* 0x000000ff1900720c */ /* 0x000fe20003f05270 */
[----:B------:R-:W-:-:S03]  /*1b50*/  IMAD.MOV.U32 R7, RZ, RZ, R2 ;  /* 0x000000ffff077224 */ /* 0x000fc600078e0002 */
[----:B------:R-:W-:Y:S01]  /*1b60*/  P2R R23, PR, RZ, 0x1 ;  /* 0x00000001ff177803 */ /* 0x000fe20000000000 */
[----:B0-----:R-:W-:Y:S02]  /*1b70*/  IMAD.U32 R4, RZ, RZ, UR4 ;  /* 0x00000004ff047e24 */ /* 0x001fe4000f8e00ff */
[----:B------:R-:W-:Y:S01]  /*1b80*/  IMAD.U32 R5, RZ, RZ, UR5 ;  /* 0x00000005ff057e24 */ /* 0x000fe2000f8e00ff */
[----:B--2---:R-:W0:Y:S02]  /*1b90*/  F2F.F64.F32 R10, R0 ;  /* 0x00000000000a7310 */ /* 0x004e240000201800 */
[----:B01----:R0:W-:Y:S04]  /*1ba0*/  STL.64 [R1], R10 ;  /* 0x0000000a01007387 */ /* 0x0031e80000100a00 */
[----:B------:R-:W-:-:S07]  /*1bb0*/  LEPC R20, `(.L_x_43) ;  /* 0x000000001014794e */ /* 0x000fce0000000000 */
[----:B0-----:R-:W-:Y:S05]  /*1bc0*/  CALL.ABS.NOINC R8 ;  /* 0x0000000008007343 */ /* 0x001fea0003c00000 */
.L_x_43:
[----:B------:R-:W-:Y:S02]  /*1bd0*/  ISETP.NE.AND P6, PT, R23, RZ, PT ;  /* 0x000000ff1700720c */ /* 0x000fe40003fc5270 */
[----:B------:R-:W-:-:S05]  /*1be0*/  IADD3 R16, P0, PT, R16, 0x4, RZ ;  /* 0x0000000410107810 */ /* 0x000fca0007f1e0ff */
[----:B------:R-:W-:-:S06]  /*1bf0*/  IMAD.X R17, RZ, RZ, R17, P0 ;  /* 0x000000ffff117224 */ /* 0x000fcc00000e0611 */
[----:B------:R-:W-:Y:S05]  /*1c00*/  @P6 BRA `(.L_x_44) ;  /* 0xfffffffc00ac6947 */ /* 0x000fea000383ffff */
[----:B------:R-:W-:Y:S05]  /*1c10*/  EXIT ;  /* 0x000000000000794d */ /* 0x000fea0003800000 */
.L_x_45:
        /* <DEDUP_REMOVED lines=14> */
.L_x_112:


//--------------------- .text._Z9computePRP3CSRS0_Pff --------------------------
	.section	.text._Z9computePRP3CSRS0_Pff,"ax",@progbits
	.align	128
        .global         _Z9computePRP3CSRS0_Pff
        .type           _Z9computePRP3CSRS0_Pff,@function
        .size           _Z9computePRP3CSRS0_Pff,(.L_x_109 - _Z9computePRP3CSRS0_Pff)
        .other          _Z9computePRP3CSRS0_Pff,@"STO_CUDA_ENTRY STV_DEFAULT"
_Z9computePRP3CSRS0_Pff:
.text._Z9computePRP3CSRS0_Pff:
[----:B------:R-:W0:Y:S01]  /*0000*/  LDC R1, c[0x0][0x37c] ;  /* 0x0000df00ff017b82 */ /* 0x000e220000000800 */
[----:B------:R-:W1:Y:S01]  /*0010*/  S2R R16, SR_CTAID.X ;  /* 0x0000000000107919 */ /* 0x000e620000002500 */
[----:B------:R-:W2:Y:S01]  /*0020*/  LDCU UR5, c[0x0][0x2fc] ;  /* 0x00005f80ff0577ac */ /* 0x000ea20008000800 */
[----:B0-----:R-:W-:Y:S01]  /*0030*/  VIADD R1, R1, 0xfffffff8 ;  /* 0xfffffff801017836 */ /* 0x001fe20000000000 */
[----:B------:R-:W-:Y:S01]  /*0040*/  BSSY.RECONVERGENT B6, `(.L_x_46) ;  /* 0x0000014000067945 */ /* 0x000fe20003800200 */
[----:B------:R-:W1:Y:S01]  /*0050*/  S2R R3, SR_TID.X ;  /* 0x0000000000037919 */ /* 0x000e620000002100 */
[----:B------:R-:W1:Y:S01]  /*0060*/  LDCU UR6, c[0x0][0x360] ;  /* 0x00006c00ff0677ac */ /* 0x000e620008000800 */
[----:B------:R-:W0:Y:S01]  /*0070*/  LDCU UR4, c[0x0][0x2f8] ;  /* 0x00005f00ff0477ac */ /* 0x000e220008000800 */
[----:B------:R-:W3:Y:S01]  /*0080*/  LDCU.64 UR36, c[0x0][0x358] ;  /* 0x00006b00ff2477ac */ /* 0x000ee20008000a00 */
[----:B0-----:R-:W-:-:S05]  /*0090*/  IADD3 R6, P1, PT, R1, UR4, RZ ;  /* 0x0000000401067c10 */ /* 0x001fca000ff3e0ff */
[----:B--2---:R-:W-:Y:S02]  /*00a0*/  IMAD.X R7, RZ, RZ, UR5, P1 ;  /* 0x00000005ff077e24 */ /* 0x004fe400088e06ff */
[----:B-1----:R-:W-:-:S05]  /*00b0*/  IMAD R16, R16, UR6, R3 ;  /* 0x0000000610107c24 */ /* 0x002fca000f8e0203 */
[----:B------:R-:W-:-:S13]  /*00c0*/  ISETP.NE.AND P0, PT, R16, RZ, PT ;  /* 0x000000ff1000720c */ /* 0x000fda0003f05270 */
[----:B---3--:R-:W-:Y:S05]  /*00d0*/  @P0 BRA `(.L_x_47) ;  /* 0x0000000000280947 */ /* 0x008fea0003800000 */
[----:B------:R-:W0:Y:S01]  /*00e0*/  LDCU UR4, c[0x0][0x398] ;  /* 0x00007300ff0477ac */ /* 0x000e220008000800 */
[----:B------:R-:W-:-:S04]  /*00f0*/  MOV R0, 0x0 ;  /* 0x0000000000007802 */ /* 0x000fc80000000f00 */
[----:B------:R1:W2:Y:S01]  /*0100*/  LDC.64 R8, c[0x4][R0] ;  /* 0x0100000000087b82 */ /* 0x0002a20000000a00 */
[----:B0-----:R-:W0:Y:S01]  /*0110*/  F2F.F64.F32 R2, UR4 ;  /* 0x0000000400027d10 */ /* 0x001e220008201800 */
[----:B------:R-:W3:Y:S01]  /*0120*/  LDCU.64 UR4, c[0x4][0x28] ;  /* 0x01000500ff0477ac */ /* 0x000ee20008000a00 */
[----:B0-----:R1:W-:Y:S01]  /*0130*/  STL.64 [R1], R2 ;  /* 0x0000000201007387 */ /* 0x0013e20000100a00 */
[----:B---3--:R-:W-:Y:S02]  /*0140*/  IMAD.U32 R4, RZ, RZ, UR4 ;  /* 0x00000004ff047e24 */ /* 0x008fe4000f8e00ff */
[----:B------:R-:W-:-:S07]  /*0150*/  IMAD.U32 R5, RZ, RZ, UR5 ;  /* 0x00000005ff057e24 */ /* 0x000fce000f8e00ff */
[----:B------:R-:W-:-:S07]  /*0160*/  LEPC R20, `(.L_x_47) ;  /* 0x000000001014794e */ /* 0x000fce0000000000 */
[----:B-12---:R-:W-:Y:S05]  /*0170*/  CALL.ABS.NOINC R8 ;  /* 0x0000000008007343 */ /* 0x006fea0003c00000 */
.L_x_47:
[----:B------:R-:W-:Y:S05]  /*0180*/  BSYNC.RECONVERGENT B6 ;  /* 0x0000000000067941 */ /* 0x000fea0003800200 */
.L_x_46:
[----:B------:R-:W0:Y:S02]  /*0190*/  LDC.64 R6, c[0x0][0x380] ;  /* 0x0000e000ff067b82 */ /* 0x000e240000000a00 */
[----:B0-----:R-:W2:Y:S02]  /*01a0*/  LDG.E R13, desc[UR36][R6.64+0x10] ;  /* 0x00001024060d7981 */ /* 0x001ea4000c1e1900 */
[----:B--2---:R-:W-:-:S13]  /*01b0*/  ISETP.GE.U32.AND P0, PT, R16, R13, PT ;  /* 0x0000000d1000720c */ /* 0x004fda0003f06070 */
[----:B------:R-:W-:Y:S05]  /*01c0*/  @P0 EXIT ;  /* 0x000000000000094d */ /* 0x000fea0003800000 */
[----:B------:R-:W0:Y:S02]  /*01d0*/  LDC.64 R2, c[0x0][0x388] ;  /* 0x0000e200ff027b82 */ /* 0x000e240000000a00 */
[----:B0-----:R-:W2:Y:S02]  /*01e0*/  LDG.E.64 R4, desc[UR36][R2.64] ;  /* 0x0000002402047981 */ /* 0x001ea4000c1e1b00 */
[----:B--2---:R-:W-:-:S05]  /*01f0*/  IMAD.WIDE.U32 R4, R16, 0x4, R4 ;  /* 0x0000000410047825 */ /* 0x004fca00078e0004 */
[----:B------:R-:W2:Y:S04]  /*0200*/  LD.E R0, desc[UR36][R4.64] ;  /* 0x0000002404007980 */ /* 0x000ea8000c101900 */
[----:B------:R-:W2:Y:S01]  /*0210*/  LD.E R15, desc[UR36][R4.64+0x4] ;  /* 0x00000424040f7980 */ /* 0x000ea2000c101900 */
[----:B------:R-:W-:Y:S01]  /*0220*/  BSSY.RECONVERGENT B0, `(.L_x_48) ;  /* 0x0000011000007945 */ /* 0x000fe20003800200 */
[----:B--2---:R-:W-:-:S13]  /*0230*/  ISETP.GE.AND P0, PT, R0, R15, PT ;  /* 0x0000000f0000720c */ /* 0x004fda0003f06270 */
[----:B------:R-:W-:Y:S05]  /*0240*/  @P0 BRA `(.L_x_49) ;  /* 0x0000000000380947 */ /* 0x000fea0003800000 */
[----:B------:R-:W5:Y:S04]  /*0250*/  LDG.E.64 R2, desc[UR36][R2.64+0x8] ;  /* 0x0000082402027981 */ /* 0x000f68000c1e1b00 */
[----:B------:R0:W5:Y:S02]  /*0260*/  LDG.E.64 R4, desc[UR36][R6.64] ;  /* 0x0000002406047981 */ /* 0x000164000c1e1b00 */
.L_x_51:
[----:B0----5:R-:W-:-:S06]  /*0270*/  IMAD.WIDE R6, R0, 0x4, R2 ;  /* 0x0000000400067825 */ /* 0x021fcc00078e0202 */
[----:B------:R-:W2:Y:S02]  /*0280*/  LD.E R7, desc[UR36][R6.64] ;  /* 0x0000002406077980 */ /* 0x000ea4000c101900 */
[C---:B--2---:R-:W-:Y:S02]  /*0290*/  VIADD R9, R7.reuse, 0x1 ;  /* 0x0000000107097836 */ /* 0x044fe40000000000 */
[----:B------:R-:W-:-:S04]  /*02a0*/  IMAD.WIDE.U32 R10, R7, 0x4, R4 ;  /* 0x00000004070a7825 */ /* 0x000fc800078e0004 */
[----:B------:R-:W-:Y:S02]  /*02b0*/  IMAD.WIDE.U32 R8, R9, 0x4, R4 ;  /* 0x0000000409087825 */ /* 0x000fe400078e0004 */
[----:B------:R-:W2:Y:S04]  /*02c0*/  LD.E R11, desc[UR36][R10.64] ;  /* 0x000000240a0b7980 */ /* 0x000ea8000c101900 */
[----:B------:R-:W2:Y:S02]  /*02d0*/  LD.E R8, desc[UR36][R8.64] ;  /* 0x0000002408087980 */ /* 0x000ea4000c101900 */
[----:B--2---:R-:W-:-:S13]  /*02e0*/  ISETP.NE.AND P0, PT, R8, R11, PT ;  /* 0x0000000b0800720c */ /* 0x004fda0003f05270 */
[----:B------:R-:W-:Y:S05]  /*02f0*/  @P0 BRA `(.L_x_50) ;  /* 0x0000000000600947 */ /* 0x000fea0003800000 */
[----:B------:R-:W-:-:S05]  /*0300*/  VIADD R0, R0, 0x1 ;  /* 0x0000000100007836 */ /* 0x000fca0000000000 */
[----:B------:R-:W-:-:S13]  /*0310*/  ISETP.GE.AND P0, PT, R0, R15, PT ;  /* 0x0000000f0000720c */ /* 0x000fda0003f06270 */
[----:B------:R-:W-:Y:S05]  /*0320*/  @!P0 BRA `(.L_x_51) ;  /* 0xfffffffc00d08947 */ /* 0x000fea000383ffff */
.L_x_49:
[----:B------:R-:W-:Y:S05]  /*0330*/  BSYNC.RECONVERGENT B0 ;  /* 0x0000000000007941 */ /* 0x000fea0003800200 */
.L_x_48:
[----:B------:R-:W0:Y:S01]  /*0340*/  LDC R0, c[0x0][0x398] ;  /* 0x0000e600ff007b82 */ /* 0x000e220000000800 */
[----:B------:R-:W-:-:S04]  /*0350*/  I2FP.F32.S32 R3, R13 ;  /* 0x0000000d00037245 */ /* 0x000fc80000201400 */
[----:B------:R-:W1:Y:S02]  /*0360*/  MUFU.RCP R2, R3 ;  /* 0x0000000300027308 */ /* 0x000e640000001000 */
[----:B-1----:R-:W-:Y:S01]  /*0370*/  FFMA R5, -R3, R2, 1 ;  /* 0x3f80000003057423 */ /* 0x002fe20000000102 */
[----:B0-----:R-:W-:-:S03]  /*0380*/  FADD R0, -R0, 1 ;  /* 0x3f80000000007421 */ /* 0x001fc60000000100 */
[----:B------:R-:W-:Y:S02]  /*0390*/  FFMA R5, R2, R5, R2 ;  /* 0x0000000502057223 */ /* 0x000fe40000000002 */
[----:B------:R-:W0:Y:S02]  /*03a0*/  FCHK P0, R0, R3 ;  /* 0x0000000300007302 */ /* 0x000e240000000000 */
[----:B------:R-:W-:-:S04]  /*03b0*/  FFMA R2, R0, R5, RZ ;  /* 0x0000000500027223 */ /* 0x000fc800000000ff */
[----:B------:R-:W-:-:S04]  /*03c0*/  FFMA R4, -R3, R2, R0 ;  /* 0x0000000203047223 */ /* 0x000fc80000000100 */
[----:B------:R-:W-:Y:S01]  /*03d0*/  FFMA R2, R5, R4, R2 ;  /* 0x0000000405027223 */ /* 0x000fe20000000002 */
[----:B0-----:R-:W-:Y:S06]  /*03e0*/  @!P0 BRA `(.L_x_52) ;  /* 0x00000000000c8947 */ /* 0x001fec0003800000 */
[----:B------:R-:W-:-:S07]  /*03f0*/  MOV R2, 0x410 ;  /* 0x0000041000027802 */ /* 0x000fce0000000f00 */
[----:B------:R-:W-:Y:S05]  /*0400*/  CALL.REL.NOINC `($__internal_0_$__cuda_sm3x_div_rn_noftz_f32_slowpath) ;  /* 0x0000000000207944 */ /* 0x000fea0003c00000 */
[----:B------:R-:W-:-:S07]  /*0410*/  IMAD.MOV.U32 R2, RZ, RZ, R0 ;  /* 0x000000ffff027224 */ /* 0x000fce00078e0000 */
.L_x_52:
[----:B------:R-:W0:Y:S01]  /*0420*/  LDC.64 R4, c[0x0][0x390] ;  /* 0x0000e400ff047b82 */ /* 0x000e220000000a00 */
[----:B------:R-:W1:Y:S02]  /*0430*/  LDCU UR4, c[0x0][0x398] ;  /* 0x00007300ff0477ac */ /* 0x000e640008000800 */
[----:B-1----:R-:W-:Y:S01]  /*0440*/  FFMA R3, RZ, UR4, R2 ;  /* 0x00000004ff037c23 */ /* 0x002fe20008000002 */
[----:B0-----:R-:W-:-:S05]  /*0450*/  IMAD.WIDE.U32 R16, R16, 0x4, R4 ;  /* 0x0000000410107825 */ /* 0x001fca00078e0004 */
[----:B------:R-:W-:Y:S01]  /*0460*/  STG.E desc[UR36][R16.64], R3 ;  /* 0x0000000310007986 */ /* 0x000fe2000c101924 */
[----:B------:R-:W-:Y:S05]  /*0470*/  EXIT ;  /* 0x000000000000794d */ /* 0x000fea0003800000 */
.L_x_50:
[----:B------:R-:W-:Y:S05]  /*0480*/  BPT.TRAP 0x1 ;  /* 0x000000040000795c */ /* 0x000fea0000300000 */
        .weak           $__internal_0_$__cuda_sm3x_div_rn_noftz_f32_slowpath
        .type           $__internal_0_$__cuda_sm3x_div_rn_noftz_f32_slowpath,@function
        .size           $__internal_0_$__cuda_sm3x_div_rn_noftz_f32_slowpath,(.L_x_109 - $__internal_0_$__cuda_sm3x_div_rn_noftz_f32_slowpath)
$__internal_0_$__cuda_sm3x_div_rn_noftz_f32_slowpath:
[--C-:B------:R-:W-:Y:S01]  /*0490*/  SHF.R.U32.HI R5, RZ, 0x17, R3.reuse ;  /* 0x00000017ff057819 */ /* 0x100fe20000011603 */
[--C-:B------:R-:W-:Y:S01]  /*04a0*/  IMAD.MOV.U32 R6, RZ, RZ, R0.reuse ;  /* 0x000000ffff067224 */ /* 0x100fe200078e0000 */
[----:B------:R-:W-:Y:S01]  /*04b0*/  SHF.R.U32.HI R4, RZ, 0x17, R0 ;  /* 0x00000017ff047819 */ /* 0x000fe20000011600 */
[----:B------:R-:W-:Y:S01]  /*04c0*/  IMAD.MOV.U32 R7, RZ, RZ, R3 ;  /* 0x000000ffff077224 */ /* 0x000fe200078e0003 */
[----:B------:R-:W-:Y:S02]  /*04d0*/  LOP3.LUT R5, R5, 0xff, RZ, 0xc0, !PT ;  /* 0x000000ff05057812 */ /* 0x000fe400078ec0ff */
[----:B------:R-:W-:-:S03]  /*04e0*/  LOP3.LUT R4, R4, 0xff, RZ, 0xc0, !PT ;  /* 0x000000ff04047812 */ /* 0x000fc600078ec0ff */
[----:B------:R-:W-:Y:S02]  /*04f0*/  VIADD R10, R5, 0xffffffff ;  /* 0xffffffff050a7836 */ /* 0x000fe40000000000 */
[----:B------:R-:W-:-:S03]  /*0500*/  VIADD R9, R4, 0xffffffff ;  /* 0xffffffff04097836 */ /* 0x000fc60000000000 */
[----:B------:R-:W-:-:S04]  /*0510*/  ISETP.GT.U32.AND P0, PT, R10, 0xfd, PT ;  /* 0x000000fd0a00780c */ /* 0x000fc80003f04070 */
[----:B------:R-:W-:-:S13]  /*0520*/  ISETP.GT.U32.OR P0, PT, R9, 0xfd, P0 ;  /* 0x000000fd0900780c */ /* 0x000fda0000704470 */
[----:B------:R-:W-:Y:S01]  /*0530*/  @!P0 IMAD.MOV.U32 R8, RZ, RZ, RZ ;  /* 0x000000ffff088224 */ /* 0x000fe200078e00ff */
[----:B------:R-:W-:Y:S06]  /*0540*/  @!P0 BRA `(.L_x_53) ;  /* 0x00000000005c8947 */ /* 0x000fec0003800000 */
[----:B------:R-:W-:Y:S02]  /*0550*/  FSETP.GTU.FTZ.AND P0, PT, |R0|, +INF , PT ;  /* 0x7f8000000000780b */ /* 0x000fe40003f1c200 */
[----:B------:R-:W-:-:S04]  /*0560*/  FSETP.GTU.FTZ.AND P1, PT, |R3|, +INF , PT ;  /* 0x7f8000000300780b */ /* 0x000fc80003f3c200 */
[----:B------:R-:W-:-:S13]  /*0570*/  PLOP3.LUT P0, PT, P0, P1, PT, 0xf8, 0x8f ;  /* 0x00000000008f781c */ /* 0x000fda0000703f70 */
[----:B------:R-:W-:Y:S05]  /*0580*/  @P0 BRA `(.L_x_54) ;  /* 0x0000000400440947 */ /* 0x000fea0003800000 */
[----:B------:R-:W-:-:S13]  /*0590*/  LOP3.LUT P0, RZ, R7, 0x7fffffff, R6, 0xc8, !PT ;  /* 0x7fffffff07ff7812 */ /* 0x000fda000780c806 */
[----:B------:R-:W-:Y:S05]  /*05a0*/  @!P0 BRA `(.L_x_55) ;  /* 0x0000000400348947 */ /* 0x000fea0003800000 */
[C---:B------:R-:W-:Y:S02]  /*05b0*/  FSETP.NEU.FTZ.AND P2, PT, |R0|.reuse, +INF , PT ;  /* 0x7f8000000000780b */ /* 0x040fe40003f5d200 */
[----:B------:R-:W-:Y:S02]  /*05c0*/  FSETP.NEU.FTZ.AND P1, PT, |R3|, +INF , PT ;  /* 0x7f8000000300780b */ /* 0x000fe40003f3d200 */
[----:B------:R-:W-:-:S11]  /*05d0*/  FSETP.NEU.FTZ.AND P0, PT, |R0|, +INF , PT ;  /* 0x7f8000000000780b */ /* 0x000fd60003f1d200 */
[----:B------:R-:W-:Y:S05]  /*05e0*/  @!P1 BRA !P2, `(.L_x_55) ;  /* 0x0000000400249947 */ /* 0x000fea0005000000 */
[----:B------:R-:W-:-:S04]  /*05f0*/  LOP3.LUT P2, RZ, R6, 0x7fffffff, RZ, 0xc0, !PT ;  /* 0x7fffffff06ff7812 */ /* 0x000fc8000784c0ff */
[----:B------:R-:W-:-:S13]  /*0600*/  PLOP3.LUT P1, PT, P1, P2, PT, 0x2f, 0xf2 ;  /* 0x0000000000f2781c */ /* 0x000fda0000f24577 */
[----:B------:R-:W-:Y:S05]  /*0610*/  @P1 BRA `(.L_x_56) ;  /* 0x0000000400101947 */ /* 0x000fea0003800000 */
[----:B------:R-:W-:-:S04]  /*0620*/  LOP3.LUT P1, RZ, R7, 0x7fffffff, RZ, 0xc0, !PT ;  /* 0x7fffffff07ff7812 */ /* 0x000fc8000782c0ff */
[----:B------:R-:W-:-:S13]  /*0630*/  PLOP3.LUT P0, PT, P0, P1, PT, 0x2f, 0xf2 ;  /* 0x0000000000f2781c */ /* 0x000fda0000702577 */
[----:B------:R-:W-:Y:S05]  /*0640*/  @P0 BRA `(.L_x_57) ;  /* 0x0000000000f80947 */ /* 0x000fea0003800000 */
[----:B------:R-:W-:Y:S02]  /*0650*/  ISETP.GE.AND P0, PT, R9, RZ, PT ;  /* 0x000000ff0900720c */ /* 0x000fe40003f06270 */
[----:B------:R-:W-:-:S11]  /*0660*/  ISETP.GE.AND P1, PT, R10, RZ, PT ;  /* 0x000000ff0a00720c */ /* 0x000fd60003f26270 */
[----:B------:R-:W-:Y:S02]  /*0670*/  @P0 IMAD.MOV.U32 R8, RZ, RZ, RZ ;  /* 0x000000ffff080224 */ /* 0x000fe400078e00ff */
[----:B------:R-:W-:Y:S01]  /*0680*/  @!P0 FFMA R6, R0, 1.84467440737095516160e+19, RZ ;  /* 0x5f80000000068823 */ /* 0x000fe200000000ff */
[----:B------:R-:W-:Y:S02]  /*0690*/  @!P0 IMAD.MOV.U32 R8, RZ, RZ, -0x40 ;  /* 0xffffffc0ff088424 */ /* 0x000fe400078e00ff */
[----:B------:R-:W-:Y:S02]  /*06a0*/  @!P1 FFMA R7, R3, 1.84467440737095516160e+19, RZ ;  /* 0x5f80000003079823 */ /* 0x000fe400000000ff */
[----:B------:R-:W-:-:S07]  /*06b0*/  @!P1 VIADD R8, R8, 0x40 ;  /* 0x0000004008089836 */ /* 0x000fce0000000000 */
.L_x_53:
[----:B------:R-:W-:Y:S01]  /*06c0*/  LEA R0, R5, 0xc0800000, 0x17 ;  /* 0xc080000005007811 */ /* 0x000fe200078eb8ff */
[----:B------:R-:W-:-:S04]  /*06d0*/  VIADD R4, R4, 0xffffff81 ;  /* 0xffffff8104047836 */ /* 0x000fc80000000000 */
[----:B------:R-:W-:Y:S01]  /*06e0*/  IMAD.IADD R7, R7, 0x1, -R0 ;  /* 0x0000000107077824 */ /* 0x000fe200078e0a00 */
[C---:B------:R-:W-:Y:S01]  /*06f0*/  IADD3 R5, PT, PT, R4.reuse, 0x7f, -R5 ;  /* 0x0000007f04057810 */ /* 0x040fe20007ffe805 */
[----:B------:R-:W-:Y:S02]  /*0700*/  IMAD R0, R4, -0x800000, R6 ;  /* 0xff80000004007824 */ /* 0x000fe400078e0206 */
[----:B------:R-:W0:Y:S01]  /*0710*/  MUFU.RCP R3, R7 ;  /* 0x0000000700037308 */ /* 0x000e220000001000 */
[----:B------:R-:W-:Y:S01]  /*0720*/  FADD.FTZ R9, -R7, -RZ ;  /* 0x800000ff07097221 */ /* 0x000fe20000010100 */
[----:B------:R-:W-:-:S03]  /*0730*/  IMAD.IADD R5, R5, 0x1, R8 ;  /* 0x0000000105057824 */ /* 0x000fc600078e0208 */
[----:B0-----:R-:W-:-:S04]  /*0740*/  FFMA R10, R3, R9, 1 ;  /* 0x3f800000030a7423 */ /* 0x001fc80000000009 */
[----:B------:R-:W-:-:S04]  /*0750*/  FFMA R10, R3, R10, R3 ;  /* 0x0000000a030a7223 */ /* 0x000fc80000000003 */
[----:B------:R-:W-:-:S04]  /*0760*/  FFMA R3, R0, R10, RZ ;  /* 0x0000000a00037223 */ /* 0x000fc800000000ff */
[----:B------:R-:W-:-:S04]  /*0770*/  FFMA R6, R9, R3, R0 ;  /* 0x0000000309067223 */ /* 0x000fc80000000000 */
[----:B------:R-:W-:-:S04]  /*0780*/  FFMA R11, R10, R6, R3 ;  /* 0x000000060a0b7223 */ /* 0x000fc80000000003 */
[----:B------:R-:W-:-:S04]  /*0790*/  FFMA R6, R9, R11, R0 ;  /* 0x0000000b09067223 */ /* 0x000fc80000000000 */
[----:B------:R-:W-:-:S05]  /*07a0*/  FFMA R0, R10, R6, R11 ;  /* 0x000000060a007223 */ /* 0x000fca000000000b */
[----:B------:R-:W-:-:S04]  /*07b0*/  SHF.R.U32.HI R3, RZ, 0x17, R0 ;  /* 0x00000017ff037819 */ /* 0x000fc80000011600 */
[----:B------:R-:W-:-:S05]  /*07c0*/  LOP3.LUT R3, R3, 0xff, RZ, 0xc0, !PT ;  /* 0x000000ff03037812 */ /* 0x000fca00078ec0ff */
[----:B------:R-:W-:-:S04]  /*07d0*/  IMAD.IADD R7, R3, 0x1, R5 ;  /* 0x0000000103077824 */ /* 0x000fc800078e0205 */
[----:B------:R-:W-:-:S05]  /*07e0*/  VIADD R3, R7, 0xffffffff ;  /* 0xffffffff07037836 */ /* 0x000fca0000000000 */
[----:B------:R-:W-:-:S13]  /*07f0*/  ISETP.GE.U32.AND P0, PT, R3, 0xfe, PT ;  /* 0x000000fe0300780c */ /* 0x000fda0003f06070 */
[----:B------:R-:W-:Y:S05]  /*0800*/  @!P0 BRA `(.L_x_58) ;  /* 0x0000000000808947 */ /* 0x000fea0003800000 */
[----:B------:R-:W-:-:S13]  /*0810*/  ISETP.GT.AND P0, PT, R7, 0xfe, PT ;  /* 0x000000fe0700780c */ /* 0x000fda0003f04270 */
[----:B------:R-:W-:Y:S05]  /*0820*/  @P0 BRA `(.L_x_59) ;  /* 0x00000000006c0947 */ /* 0x000fea0003800000 */
[----:B------:R-:W-:-:S13]  /*0830*/  ISETP.GE.AND P0, PT, R7, 0x1, PT ;  /* 0x000000010700780c */ /* 0x000fda0003f06270 */
[----:B------:R-:W-:Y:S05]  /*0840*/  @P0 BRA `(.L_x_60) ;  /* 0x0000000000980947 */ /* 0x000fea0003800000 */
[----:B------:R-:W-:Y:S02]  /*0850*/  ISETP.GE.AND P0, PT, R7, -0x18, PT ;  /* 0xffffffe80700780c */ /* 0x000fe40003f06270 */
[----:B------:R-:W-:-:S11]  /*0860*/  LOP3.LUT R0, R0, 0x80000000, RZ, 0xc0, !PT ;  /* 0x8000000000007812 */ /* 0x000fd600078ec0ff */
[----:B------:R-:W-:Y:S05]  /*0870*/  @!P0 BRA `(.L_x_60) ;  /* 0x00000000008c8947 */ /* 0x000fea0003800000 */
[CCC-:B------:R-:W-:Y:S01]  /*0880*/  FFMA.RZ R3, R10.reuse, R6.reuse, R11.reuse ;  /* 0x000000060a037223 */ /* 0x1c0fe2000000c00b */
[CCC-:B------:R-:W-:Y:S01]  /*0890*/  FFMA.RM R4, R10.reuse, R6.reuse, R11.reuse ;  /* 0x000000060a047223 */ /* 0x1c0fe2000000400b */
[C---:B------:R-:W-:Y:S02]  /*08a0*/  ISETP.NE.AND P2, PT, R7.reuse, RZ, PT ;  /* 0x000000ff0700720c */ /* 0x040fe40003f45270 */
[----:B------:R-:W-:Y:S02]  /*08b0*/  ISETP.NE.AND P1, PT, R7, RZ, PT ;  /* 0x000000ff0700720c */ /* 0x000fe40003f25270 */
[----:B------:R-:W-:Y:S01]  /*08c0*/  LOP3.LUT R5, R3, 0x7fffff, RZ, 0xc0, !PT ;  /* 0x007fffff03057812 */ /* 0x000fe200078ec0ff */
[----:B------:R-:W-:Y:S01]  /*08d0*/  FFMA.RP R3, R10, R6, R11 ;  /* 0x000000060a037223 */ /* 0x000fe2000000800b */
[----:B------:R-:W-:Y:S02]  /*08e0*/  VIADD R6, R7, 0x20 ;  /* 0x0000002007067836 */ /* 0x000fe40000000000 */
[----:B------:R-:W-:Y:S01]  /*08f0*/  LOP3.LUT R5, R5, 0x800000, RZ, 0xfc, !PT ;  /* 0x0080000005057812 */ /* 0x000fe200078efcff */
[----:B------:R-:W-:Y:S01]  /*0900*/  IMAD.MOV R7, RZ, RZ, -R7 ;  /* 0x000000ffff077224 */ /* 0x000fe200078e0a07 */
[----:B------:R-:W-:-:S02]  /*0910*/  FSETP.NEU.FTZ.AND P0, PT, R3, R4, PT ;  /* 0x000000040300720b */ /* 0x000fc40003f1d000 */
[----:B------:R-:W-:Y:S02]  /*0920*/  SHF.L.U32 R6, R5, R6, RZ ;  /* 0x0000000605067219 */ /* 0x000fe400000006ff */
[----:B------:R-:W-:Y:S02]  /*0930*/  SEL R4, R7, RZ, P2 ;  /* 0x000000ff07047207 */ /* 0x000fe40001000000 */
[----:B------:R-:W-:Y:S02]  /*0940*/  ISETP.NE.AND P1, PT, R6, RZ, P1 ;  /* 0x000000ff0600720c */ /* 0x000fe40000f25270 */
[----:B------:R-:W-:Y:S02]  /*0950*/  SHF.R.U32.HI R4, RZ, R4, R5 ;  /* 0x00000004ff047219 */ /* 0x000fe40000011605 */
[----:B------:R-:W-:Y:S02]  /*0960*/  PLOP3.LUT P0, PT, P0, P1, PT, 0xf8, 0x8f ;  /* 0x00000000008f781c */ /* 0x000fe40000703f70 */
[----:B------:R-:W-:-:S02]  /*0970*/  SHF.R.U32.HI R6, RZ, 0x1, R4 ;  /* 0x00000001ff067819 */ /* 0x000fc40000011604 */
[----:B------:R-:W-:-:S04]  /*0980*/  SEL R3, RZ, 0x1, !P0 ;  /* 0x00000001ff037807 */ /* 0x000fc80004000000 */
[----:B------:R-:W-:-:S04]  /*0990*/  LOP3.LUT R3, R3, 0x1, R6, 0xf8, !PT ;  /* 0x0000000103037812 */ /* 0x000fc800078ef806 */
[----:B------:R-:W-:-:S05]  /*09a0*/  LOP3.LUT R3, R3, R4, RZ, 0xc0, !PT ;  /* 0x0000000403037212 */ /* 0x000fca00078ec0ff */
[----:B------:R-:W-:-:S05]  /*09b0*/  IMAD.IADD R3, R6, 0x1, R3 ;  /* 0x0000000106037824 */ /* 0x000fca00078e0203 */
[----:B------:R-:W-:Y:S01]  /*09c0*/  LOP3.LUT R0, R3, R0, RZ, 0xfc, !PT ;  /* 0x0000000003007212 */ /* 0x000fe200078efcff */
[----:B------:R-:W-:Y:S06]  /*09d0*/  BRA `(.L_x_60) ;  /* 0x0000000000347947 */ /* 0x000fec0003800000 */
.L_x_59:
[----:B------:R-:W-:-:S04]  /*09e0*/  LOP3.LUT R0, R0, 0x80000000, RZ, 0xc0, !PT ;  /* 0x8000000000007812 */ /* 0x000fc800078ec0ff */
[----:B------:R-:W-:Y:S01]  /*09f0*/  LOP3.LUT R0, R0, 0x7f800000, RZ, 0xfc, !PT ;  /* 0x7f80000000007812 */ /* 0x000fe200078efcff */
[----:B------:R-:W-:Y:S06]  /*0a00*/  BRA `(.L_x_60) ;  /* 0x0000000000287947 */ /* 0x000fec0003800000 */
.L_x_58:
[----:B------:R-:W-:Y:S01]  /*0a10*/  IMAD R0, R5, 0x800000, R0 ;  /* 0x0080000005007824 */ /* 0x000fe200078e0200 */
[----:B------:R-:W-:Y:S06]  /*0a20*/  BRA `(.L_x_60) ;  /* 0x0000000000207947 */ /* 0x000fec0003800000 */
.L_x_57:
[----:B------:R-:W-:-:S04]  /*0a30*/  LOP3.LUT R0, R7, 0x80000000, R6, 0x48, !PT ;  /* 0x8000000007007812 */ /* 0x000fc800078e4806 */
[----:B------:R-:W-:Y:S01]  /*0a40*/  LOP3.LUT R0, R0, 0x7f800000, RZ, 0xfc, !PT ;  /* 0x7f80000000007812 */ /* 0x000fe200078efcff */
[----:B------:R-:W-:Y:S06]  /*0a50*/  BRA `(.L_x_60) ;  /* 0x0000000000147947 */ /* 0x000fec0003800000 */
.L_x_56:
[----:B------:R-:W-:Y:S01]  /*0a60*/  LOP3.LUT R0, R7, 0x80000000, R6, 0x48, !PT ;  /* 0x8000000007007812 */ /* 0x000fe200078e4806 */
[----:B------:R-:W-:Y:S06]  /*0a70*/  BRA `(.L_x_60) ;  /* 0x00000000000c7947 */ /* 0x000fec0003800000 */
.L_x_55:
[----:B------:R-:W0:Y:S01]  /*0a80*/  MUFU.RSQ R0, -QNAN ;  /* 0xffc0000000007908 */ /* 0x000e220000001400 */
[----:B------:R-:W-:Y:S05]  /*0a90*/  BRA `(.L_x_60) ;  /* 0x0000000000047947 */ /* 0x000fea0003800000 */
.L_x_54:
[----:B------:R-:W-:-:S07]  /*0aa0*/  FADD.FTZ R0, R0, R3 ;  /* 0x0000000300007221 */ /* 0x000fce0000010000 */
.L_x_60:
[----:B------:R-:W-:-:S04]  /*0ab0*/  IMAD.MOV.U32 R3, RZ, RZ, 0x0 ;  /* 0x00000000ff037424 */ /* 0x000fc800078e00ff */
[----:B0-----:R-:W-:Y:S05]  /*0ac0*/  RET.REL.NODEC R2 `(_Z9computePRP3CSRS0_Pff) ;  /* 0xfffffff4024c7950 */ /* 0x001fea0003c3ffff */
.L_x_61:
        /* <DEDUP_REMOVED lines=11> */
.L_x_109:


//--------------------- .text._Z7checkPRPfi       --------------------------
	.section	.text._Z7checkPRPfi,"ax",@progbits
	.align	128
        .global         _Z7checkPRPfi
        .type           _Z7checkPRPfi,@function
        .size           _Z7checkPRPfi,(.L_x_114 - _Z7checkPRPfi)
        .other          _Z7checkPRPfi,@"STO_CUDA_ENTRY STV_DEFAULT"
_Z7checkPRPfi:
.text._Z7checkPRPfi:
[----:B------:R-:W0:Y:S01]  /*0000*/  LDC R1, c[0x0][0x37c] ;  /* 0x0000df00ff017b82 */ /* 0x000e220000000800 */
[----:B------:R-:W1:Y:S01]  /*0010*/  LDCU UR4, c[0x0][0x388] ;  /* 0x00007100ff0477ac */ /* 0x000e620008000800 */
[----:B0-----:R-:W-:Y:S01]  /*0020*/  VIADD R1, R1, 0xfffffff8 ;  /* 0xfffffff801017836 */ /* 0x001fe20000000000 */
[----:B------:R-:W0:Y:S01]  /*0030*/  LDCU UR5, c[0x0][0x2f8] ;  /* 0x00005f00ff0577ac */ /* 0x000e220008000800 */
[----:B------:R-:W2:Y:S01]  /*0040*/  LDCU UR6, c[0x0][0x2fc] ;  /* 0x00005f80ff0677ac */ /* 0x000ea20008000800 */
[----:B-1----:R-:W-:Y:S02]  /*0050*/  UISETP.GE.AND UP0, UPT, UR4, 0x1, UPT ;  /* 0x000000010400788c */ /* 0x002fe4000bf06270 */
[----:B0-----:R-:W-:-:S05]  /*0060*/  IADD3 R18, P0, PT, R1, UR5, RZ ;  /* 0x0000000501127c10 */ /* 0x001fca000ff1e0ff */
[----:B--2---:R-:W-:Y:S02]  /*0070*/  IMAD.X R2, RZ, RZ, UR6, P0 ;  /* 0x00000006ff027e24 */ /* 0x004fe400080e06ff */
[----:B------:R-:W-:Y:S06]  /*0080*/  BRA.U !UP0, `(.L_x_62) ;  /* 0x0000001508e87547 */ /* 0x000fec000b800000 */
[----:B------:R-:W-:Y:S01]  /*0090*/  UISETP.GE.U32.AND UP0, UPT, UR4, 0x10, UPT ;  /* 0x000000100400788c */ /* 0x000fe2000bf06070 */
[----:B------:R-:W-:Y:S01]  /*00a0*/  IMAD.MOV.U32 R19, RZ, RZ, RZ ;  /* 0x000000ffff137224 */ /* 0x000fe200078e00ff */
[----:B------:R-:W0:Y:S01]  /*00b0*/  LDCU.64 UR36, c[0x0][0x358] ;  /* 0x00006b00ff2477ac */ /* 0x000e220008000a00 */
[----:B------:R-:W-:-:S06]  /*00c0*/  ULOP3.LUT UR38, UR4, 0xf, URZ, 0xc0, !UPT ;  /* 0x0000000f04267892 */ /* 0x000fcc000f8ec0ff */
[----:B------:R-:W-:Y:S06]  /*00d0*/  BRA.U !UP0, `(.L_x_63) ;  /* 0x0000000d080c7547 */ /* 0x000fec000b800000 */
[----:B------:R-:W1:Y:S01]  /*00e0*/  LDCU.64 UR6, c[0x0][0x380] ;  /* 0x00007000ff0677ac */ /* 0x000e620008000a00 */
[----:B------:R-:W-:Y:S01]  /*00f0*/  BSSY.RECONVERGENT B6, `(.L_x_63) ;  /* 0x00000c1000067945 */ /* 0x000fe20003800200 */
[----:B------:R-:W-:-:S04]  /*0100*/  ULOP3.LUT UR4, UR4, 0x7ffffff0, URZ, 0xc0, !UPT ;  /* 0x7ffffff004047892 */ /* 0x000fc8000f8ec0ff */
[----:B------:R-:W-:Y:S02]  /*0110*/  UIADD3 UR8, UPT, UPT, -UR4, URZ, URZ ;  /* 0x000000ff04087290 */ /* 0x000fe4000fffe1ff */
[----:B------:R-:W-:-:S04]  /*0120*/  MOV R19, UR4 ;  /* 0x0000000400137c02 */ /* 0x000fc80008000f00 */
[----:B------:R-:W-:Y:S01]  /*0130*/  IMAD.U32 R23, RZ, RZ, UR8 ;  /* 0x00000008ff177e24 */ /* 0x000fe2000f8e00ff */
[----:B-1----:R-:W-:-:S04]  /*0140*/  UIADD3 UR5, UP0, UPT, UR6, 0x20, URZ ;  /* 0x0000002006057890 */ /* 0x002fc8000ff1e0ff */
[----:B------:R-:W-:Y:S02]  /*0150*/  UIADD3.X UR6, UPT, UPT, URZ, UR7, URZ, UP0, !UPT ;  /* 0x00000007ff067290 */ /* 0x000fe400087fe4ff */
[----:B------:R-:W-:-:S04]  /*0160*/  IMAD.U32 R16, RZ, RZ, UR5 ;  /* 0x00000005ff107e24 */ /* 0x000fc8000f8e00ff */
[----:B------:R-:W-:-:S07]  /*0170*/  MOV R17, UR6 ;  /* 0x0000000600117c02 */ /* 0x000fce0008000f00 */
.L_x_80:
[----:B0-----:R-:W2:Y:S01]  /*0180*/  LDG.E R0, desc[UR36][R16.64+-0x20] ;  /* 0xffffe02410007981 */ /* 0x001ea2000c1e1900 */
[----:B------:R-:W-:Y:S01]  /*0190*/  MOV R22, 0x0 ;  /* 0x0000000000167802 */ /* 0x000fe20000000f00 */
[----:B------:R-:W0:Y:S01]  /*01a0*/  LDCU.64 UR4, c[0x4][0x18] ;  /* 0x01000300ff0477ac */ /* 0x000e220008000a00 */
[----:B------:R-:W-:Y:S02]  /*01b0*/  VIADD R23, R23, 0x10 ;  /* 0x0000001017177836 */ /* 0x000fe40000000000 */
[----:B------:R1:W3:Y:S01]  /*01c0*/  LDC.64 R8, c[0x4][R22] ;  /* 0x0100000016087b82 */ /* 0x0002e20000000a00 */
[----:B------:R-:W-:Y:S02]  /*01d0*/  IMAD.MOV.U32 R6, RZ, RZ, R18 ;  /* 0x000000ffff067224 */ /* 0x000fe400078e0012 */
[----:B------:R-:W-:Y:S01]  /*01e0*/  ISETP.NE.AND P0, PT, R23, RZ, PT ;  /* 0x000000ff1700720c */ /* 0x000fe20003f05270 */
[----:B------:R-:W-:-:S03]  /*01f0*/  IMAD.MOV.U32 R7, RZ, RZ, R2 ;  /* 0x000000ffff077224 */ /* 0x000fc600078e0002 */
[----:B------:R-:W-:Y:S01]  /*0200*/  P2R R24, PR, RZ, 0x1 ;  /* 0x00000001ff187803 */ /* 0x000fe20000000000 */
[----:B0-----:R-:W-:Y:S01]  /*0210*/  IMAD.U32 R4, RZ, RZ, UR4 ;  /* 0x00000004ff047e24 */ /* 0x001fe2000f8e00ff */
[----:B------:R-:W-:Y:S01]  /*0220*/  MOV R5, UR5 ;  /* 0x0000000500057c02 */ /* 0x000fe20008000f00 */
[----:B--2---:R-:W0:Y:S02]  /*0230*/  F2F.F64.F32 R10, R0 ;  /* 0x00000000000a7310 */ /* 0x004e240000201800 */
[----:B0--3--:R1:W-:Y:S04]  /*0240*/  STL.64 [R1], R10 ;  /* 0x0000000a01007387 */ /* 0x0093e80000100a00 */
[----:B------:R-:W-:-:S07]  /*0250*/  LEPC R20, `(.L_x_64) ;  /* 0x000000001014794e */ /* 0x000fce0000000000 */
[----:B-1----:R-:W-:Y:S05]  /*0260*/  CALL.ABS.NOINC R8 ;  /* 0x0000000008007343 */ /* 0x002fea0003c00000 */
.L_x_64:
[----:B------:R-:W2:Y:S01]  /*0270*/  LDG.E R0, desc[UR36][R16.64+-0x1c] ;  /* 0xffffe42410007981 */ /* 0x000ea2000c1e1900 */
[----:B------:R0:W1:Y:S01]  /*0280*/  LDC.64 R8, c[0x4][R22] ;  /* 0x0100000016087b82 */ /* 0x0000620000000a00 */
[----:B------:R-:W3:Y:S01]  /*0290*/  LDCU.64 UR4, c[0x4][0x18] ;  /* 0x01000300ff0477ac */ /* 0x000ee20008000a00 */
[----:B------:R-:W-:Y:S01]  /*02a0*/  IMAD.MOV.U32 R6, RZ, RZ, R18 ;  /* 0x000000ffff067224 */ /* 0x000fe200078e0012 */
[----:B------:R-:W-:Y:S02]  /*02b0*/  MOV R7, R2 ;  /* 0x0000000200077202 */ /* 0x000fe40000000f00 */
[----:B---3--:R-:W-:Y:S01]  /*02c0*/  MOV R4, UR4 ;  /* 0x0000000400047c02 */ /* 0x008fe20008000f00 */
[----:B------:R-:W-:Y:S01]  /*02d0*/  IMAD.U32 R5, RZ, RZ, UR5 ;  /* 0x00000005ff057e24 */ /* 0x000fe2000f8e00ff */
[----:B--2---:R-:W2:Y:S02]  /*02e0*/  F2F.F64.F32 R10, R0 ;  /* 0x00000000000a7310 */ /* 0x004ea40000201800 */
[----:B-12---:R0:W-:Y:S04]  /*02f0*/  STL.64 [R1], R10 ;  /* 0x0000000a01007387 */ /* 0x0061e80000100a00 */
[----:B------:R-:W-:-:S07]  /*0300*/  LEPC R20, `(.L_x_65) ;  /* 0x000000001014794e */ /* 0x000fce0000000000 */
[----:B0-----:R-:W-:Y:S05]  /*0310*/  CALL.ABS.NOINC R8 ;  /* 0x0000000008007343 */ /* 0x001fea0003c00000 */
.L_x_65:
        /* <DEDUP_REMOVED lines=11> */
.L_x_66:
        /* <DEDUP_REMOVED lines=11> */
.L_x_67:
        /* <DEDUP_REMOVED lines=11> */
.L_x_68:
        /* <DEDUP_REMOVED lines=11> */
.L_x_69:
        /* <DEDUP_REMOVED lines=11> */
.L_x_70:
        /* <DEDUP_REMOVED lines=11> */
.L_x_71:
        /* <DEDUP_REMOVED lines=11> */
.L_x_72:
        /* <DEDUP_REMOVED lines=11> */
.L_x_73:
        /* <DEDUP_REMOVED lines=11> */
.L_x_74:
        /* <DEDUP_REMOVED lines=11> */
.L_x_75:
        /* <DEDUP_REMOVED lines=11> */
.L_x_76:
        /* <DEDUP_REMOVED lines=11> */
.L_x_77:
        /* <DEDUP_REMOVED lines=11> */
.L_x_78:
        /* <DEDUP_REMOVED lines=11> */
.L_x_79:
[----:B------:R-:W-:Y:S02]  /*0cc0*/  ISETP.NE.AND P6, PT, R24, RZ, PT ;  /* 0x000000ff1800720c */ /* 0x000fe40003fc5270 */
[----:B------:R-:W-:-:S04]  /*0cd0*/  IADD3 R16, P0, PT, R16, 0x40, RZ ;  /* 0x0000004010107810 */ /* 0x000fc80007f1e0ff */
[----:B------:R-:W-:-:S07]  /*0ce0*/  IADD3.X R17, PT, PT, RZ, R17, RZ, P0, !PT ;  /* 0x00000011ff117210 */ /* 0x000fce00007fe4ff */
[----:B------:R-:W-:Y:S05]  /*0cf0*/  @P6 BRA `(.L_x_80) ;  /* 0xfffffff400206947 */ /* 0x000fea000383ffff */
[----:B------:R-:W-:Y:S05]  /*0d00*/  BSYNC.RECONVERGENT B6 ;  /* 0x0000000000067941 */ /* 0x000fea0003800200 */
.L_x_63:
[----:B------:R-:W-:Y:S01]  /*0d10*/  UISETP.NE.AND UP0, UPT, UR38, URZ, UPT ;  /* 0x000000ff2600728c */ /* 0x000fe2000bf05270 */
[----:B------:R-:W-:Y:S08]  /*0d20*/  BSSY.RECONVERGENT B6, `(.L_x_62) ;  /* 0x00000b0000067945 */ /* 0x000ff00003800200 */
[----:B------:R-:W-:Y:S05]  /*0d30*/  BRA.U !UP0, `(.L_x_81) ;  /* 0x0000000908b87547 */ /* 0x000fea000b800000 */
[----:B------:R-:W1:Y:S01]  /*0d40*/  LDC R23, c[0x0][0x388] ;  /* 0x0000e200ff177b82 */ /* 0x000e620000000800 */
[----:B------:R-:W-:Y:S01]  /*0d50*/  UISETP.GE.U32.AND UP0, UPT, UR38, 0x8, UPT ;  /* 0x000000082600788c */ /* 0x000fe2000bf06070 */
[----:B-1----:R-:W-:-:S08]  /*0d60*/  LOP3.LUT R23, R23, 0x7, RZ, 0xc0, !PT ;  /* 0x0000000717177812 */ /* 0x002fd000078ec0ff */
[----:B------:R-:W-:Y:S05]  /*0d70*/  BRA.U !UP0, `(.L_x_82) ;  /* 0x0000000508707547 */ /* 0x000fea000b800000 */
[----:B------:R-:W1:Y:S01]  /*0d80*/  LDC.64 R16, c[0x0][0x380] ;  /* 0x0000e000ff107b82 */ /* 0x000e620000000a00 */
[----:B------:R-:W-:Y:S01]  /*0d90*/  MOV R22, 0x0 ;  /* 0x0000000000167802 */ /* 0x000fe20000000f00 */
[----:B------:R-:W2:Y:S01]  /*0da0*/  LDCU.64 UR4, c[0x4][0x18] ;  /* 0x01000300ff0477ac */ /* 0x000ea20008000a00 */
[----:B-1----:R-:W-:-:S05]  /*0db0*/  IMAD.WIDE.U32 R16, R19, 0x4, R16 ;  /* 0x0000000413107825 */ /* 0x002fca00078e0010 */
[----:B0-----:R-:W3:Y:S01]  /*0dc0*/  LDG.E R0, desc[UR36][R16.64] ;  /* 0x0000002410007981 */ /* 0x001ee2000c1e1900 */
[----:B------:R0:W1:Y:S01]  /*0dd0*/  LDC.64 R8, c[0x4][R22] ;  /* 0x0100000016087b82 */ /* 0x0000620000000a00 */
[----:B--2---:R-:W-:Y:S01]  /*0de0*/  IMAD.U32 R4, RZ, RZ, UR4 ;  /* 0x00000004ff047e24 */ /* 0x004fe2000f8e00ff */
[----:B------:R-:W-:Y:S01]  /*0df0*/  MOV R6, R18 ;  /* 0x0000001200067202 */ /* 0x000fe20000000f00 */
[----:B------:R-:W-:Y:S02]  /*0e00*/  IMAD.U32 R5, RZ, RZ, UR5 ;  /* 0x00000005ff057e24 */ /* 0x000fe4000f8e00ff */
[----:B------:R-:W-:Y:S01]  /*0e10*/  IMAD.MOV.U32 R7, RZ, RZ, R2 ;  /* 0x000000ffff077224 */ /* 0x000fe200078e0002 */
[----:B---3--:R-:W2:Y:S02]  /*0e20*/  F2F.F64.F32 R10, R0 ;  /* 0x00000000000a7310 */ /* 0x008ea40000201800 */
[----:B-12---:R0:W-:Y:S04]  /*0e30*/  STL.64 [R1], R10 ;  /* 0x0000000a01007387 */ /* 0x0061e80000100a00 */
[----:B------:R-:W-:-:S07]  /*0e40*/  LEPC R20, `(.L_x_83) ;  /* 0x000000001014794e */ /* 0x000fce0000000000 */
[----:B0-----:R-:W-:Y:S05]  /*0e50*/  CALL.ABS.NOINC R8 ;  /* 0x0000000008007343 */ /* 0x001fea0003c00000 */
.L_x_83:
        /* <DEDUP_REMOVED lines=11> */
.L_x_84:
        /* <DEDUP_REMOVED lines=11> */
.L_x_85:
        /* <DEDUP_REMOVED lines=11> */
.L_x_86:
        /* <DEDUP_REMOVED lines=11> */
.L_x_87:
        /* <DEDUP_REMOVED lines=11> */
.L_x_88:
        /* <DEDUP_REMOVED lines=11> */
.L_x_89:
        /* <DEDUP_REMOVED lines=11> */
.L_x_90:
[----:B------:R-:W-:-:S07]  /*1330*/  IADD3 R19, PT, PT, R19, 0x8, RZ ;  /* 0x0000000813137810 */ /* 0x000fce0007ffe0ff */
.L_x_82:
[----:B------:R-:W-:-:S13]  /*1340*/  ISETP.NE.AND P0, PT, R23, RZ, PT ;  /* 0x000000ff1700720c */ /* 0x000fda0003f05270 */
[----:B------:R-:W-:Y:S05]  /*1350*/  @!P0 BRA `(.L_x_81) ;  /* 0x0000000400308947 */ /* 0x000fea0003800000 */
[----:B------:R-:W1:Y:S01]  /*1360*/  LDC R0, c[0x0][0x388] ;  /* 0x0000e200ff007b82 */ /* 0x000e620000000800 */
[----:B------:R-:W-:Y:S02]  /*1370*/  ISETP.GE.U32.AND P0, PT, R23, 0x4, PT ;  /* 0x000000041700780c */ /* 0x000fe40003f06070 */
[----:B-1----:R-:W-:-:S11]  /*1380*/  LOP3.LUT R23, R0, 0x3, RZ, 0xc0, !PT ;  /* 0x0000000300177812 */ /* 0x002fd600078ec0ff */
[----:B------:R-:W-:Y:S05]  /*1390*/  @!P0 BRA `(.L_x_91) ;  /* 0x0000000000c08947 */ /* 0x000fea0003800000 */
        /* <DEDUP_REMOVED lines=14> */
.L_x_92:
        /* <DEDUP_REMOVED lines=11> */
.L_x_93:
        /* <DEDUP_REMOVED lines=11> */
.L_x_94:
        /* <DEDUP_REMOVED lines=11> */
.L_x_95:
[----:B------:R-:W-:-:S07]  /*1690*/  VIADD R19, R19, 0x4 ;  /* 0x0000000413137836 */ /* 0x000fce0000000000 */
.L_x_91:
[----:B------:R-:W-:-:S13]  /*16a0*/  ISETP.NE.AND P0, PT, R23, RZ, PT ;  /* 0x000000ff1700720c */ /* 0x000fda0003f05270 */
[----:B------:R-:W-:Y:S05]  /*16b0*/  @!P0 BRA `(.L_x_81) ;  /* 0x0000000000588947 */ /* 0x000fea0003800000 */
[----:B------:R-:W1:Y:S01]  /*16c0*/  LDC.64 R16, c[0x0][0x380] ;  /* 0x0000e000ff107b82 */ /* 0x000e620000000a00 */
[----:B------:R-:W-:Y:S01]  /*16d0*/  IADD3 R23, PT, PT, -R23, RZ, RZ ;  /* 0x000000ff17177210 */ /* 0x000fe20007ffe1ff */
[----:B-1----:R-:W-:-:S07]  /*16e0*/  IMAD.WIDE.U32 R16, R19, 0x4, R16 ;  /* 0x0000000413107825 */ /* 0x002fce00078e0010 */
.L_x_97:
[----:B0-----:R-:W2:Y:S01]  /*16f0*/  LDG.E R0, desc[UR36][R16.64] ;  /* 0x0000002410007981 */ /* 0x001ea2000c1e1900 */
[----:B------:R-:W-:Y:S01]  /*1700*/  MOV R8, 0x0 ;  /* 0x0000000000087802 */ /* 0x000fe20000000f00 */
[----:B------:R-:W0:Y:S01]  /*1710*/  LDCU.64 UR4, c[0x4][0x18] ;  /* 0x01000300ff0477ac */ /* 0x000e220008000a00 */
[----:B------:R-:W-:Y:S02]  /*1720*/  VIADD R23, R23, 0x1 ;  /* 0x0000000117177836 */ /* 0x000fe40000000000 */
[----:B------:R-:W-:Y:S02]  /*1730*/  IMAD.MOV.U32 R6, RZ, RZ, R18 ;  /* 0x000000ffff067224 */ /* 0x000fe400078e0012 */
[----:B------:R-:W1:Y:S01]  /*1740*/  LDC.64 R8, c[0x4][R8] ;  /* 0x0100000008087b82 */ /* 0x000e620000000a00 */
[----:B------:R-:W-:Y:S01]  /*1750*/  ISETP.NE.AND P0, PT, R23, RZ, PT ;  /* 0x000000ff1700720c */ /* 0x000fe20003f05270 */
[----:B------:R-:W-:Y:S02]  /*1760*/  IMAD.MOV.U32 R7, RZ, RZ, R2 ;  /* 0x000000ffff077224 */ /* 0x000fe400078e0002 */
[----:B0-----:R-:W-:Y:S01]  /*1770*/  IMAD.U32 R4, RZ, RZ, UR4 ;  /* 0x00000004ff047e24 */ /* 0x001fe2000f8e00ff */
[----:B------:R-:W-:Y:S01]  /*1780*/  MOV R5, UR5 ;  /* 0x0000000500057c02 */ /* 0x000fe20008000f00 */
[----:B--2---:R0:W2:Y:S02]  /*1790*/  F2F.F64.F32 R10, R0 ;  /* 0x00000000000a7310 */ /* 0x0040a40000201800 */
[----:B0-----:R-:W-:Y:S01]  /*17a0*/  P2R R0, PR, RZ, 0x1 ;  /* 0x00000001ff007803 */ /* 0x001fe20000000000 */
[----:B-12---:R0:W-:Y:S06]  /*17b0*/  STL.64 [R1], R10 ;  /* 0x0000000a01007387 */ /* 0x0061ec0000100a00 */
[----:B------:R-:W-:-:S07]  /*17c0*/  LEPC R20, `(.L_x_96) ;  /* 0x000000001014794e */ /* 0x000fce0000000000 */
[----:B0-----:R-:W-:Y:S05]  /*17d0*/  CALL.ABS.NOINC R8 ;  /* 0x0000000008007343 */ /* 0x001fea0003c00000 */
.L_x_96:
[----:B------:R-:W-:Y:S02]  /*17e0*/  ISETP.NE.AND P6, PT, R23, RZ, PT ;  /* 0x000000ff1700720c */ /* 0x000fe40003fc5270 */
[----:B------:R-:W-:-:S04]  /*17f0*/  IADD3 R16, P0, PT, R16, 0x4, RZ ;  /* 0x0000000410107810 */ /* 0x000fc80007f1e0ff */
[----:B------:R-:W-:-:S07]  /*1800*/  IADD3.X R17, PT, PT, RZ, R17, RZ, P0, !PT ;  /* 0x00000011ff117210 */ /* 0x000fce00007fe4ff */
[----:B------:R-:W-:Y:S05]  /*1810*/  @P6 BRA `(.L_x_97) ;  /* 0xfffffffc00b46947 */ /* 0x000fea000383ffff */
.L_x_81:
[----:B0-----:R-:W-:Y:S05]  /*1820*/  BSYNC.RECONVERGENT B6 ;  /* 0x0000000000067941 */ /* 0x001fea0003800200 */
.L_x_62:
        /* <DEDUP_REMOVED lines=8> */
.L_x_98:
[----:B------:R-:W-:Y:S05]  /*18b0*/  EXIT ;  /* 0x000000000000794d */ /* 0x000fea0003800000 */
.L_x_99:
        /* <DEDUP_REMOVED lines=12> */
.L_x_114:


//--------------------- .text._Z4initPfi          --------------------------
	.section	.text._Z4initPfi,"ax",@progbits
	.align	128
        .global         _Z4initPfi
        .type           _Z4initPfi,@function
        .size           _Z4initPfi,(.L_x_110 - _Z4initPfi)
        .other          _Z4initPfi,@"STO_CUDA_ENTRY STV_DEFAULT"
_Z4initPfi:
.text._Z4initPfi:
[----:B------:R-:W0:Y:S01]  /*0000*/  LDC R1, c[0x0][0x37c] ;  /* 0x0000df00ff017b82 */ /* 0x000e220000000800 */
[----:B------:R-:W1:Y:S01]  /*0010*/  S2R R18, SR_CTAID.X ;  /* 0x0000000000127919 */ /* 0x000e620000002500 */
[----:B------:R-:W2:Y:S01]  /*0020*/  LDCU UR5, c[0x0][0x2fc] ;  /* 0x00005f80ff0577ac */ /* 0x000ea20008000800 */
[----:B0-----:R-:W-:Y:S01]  /*0030*/  VIADD R1, R1, 0xffffffe8 ;  /* 0xffffffe801017836 */ /* 0x001fe20000000000 */
[----:B------:R-:W-:Y:S01]  /*0040*/  BSSY.RECONVERGENT B6, `(.L_x_100) ;  /* 0x0000014000067945 */ /* 0x000fe20003800200 */
[----:B------:R-:W1:Y:S01]  /*0050*/  S2R R3, SR_TID.X ;  /* 0x0000000000037919 */ /* 0x000e620000002100 */
[----:B------:R-:W1:Y:S01]  /*0060*/  LDCU UR6, c[0x0][0x360] ;  /* 0x00006c00ff0677ac */ /* 0x000e620008000800 */
[----:B------:R-:W0:Y:S02]  /*0070*/  LDCU UR4, c[0x0][0x2f8] ;  /* 0x00005f00ff0477ac */ /* 0x000e240008000800 */
[----:B0-----:R-:W-:-:S05]  /*0080*/  IADD3 R16, P1, PT, R1, UR4, RZ ;  /* 0x0000000401107c10 */ /* 0x001fca000ff3e0ff */
[----:B--2---:R-:W-:Y:S02]  /*0090*/  IMAD.X R2, RZ, RZ, UR5, P1 ;  /* 0x00000005ff027e24 */ /* 0x004fe400088e06ff */
[----:B-1----:R-:W-:-:S05]  /*00a0*/  IMAD R18, R18, UR6, R3 ;  /* 0x0000000612127c24 */ /* 0x002fca000f8e0203 */
[----:B------:R-:W-:-:S13]  /*00b0*/  ISETP.NE.AND P0, PT, R18, RZ, PT ;  /* 0x000000ff1200720c */ /* 0x000fda0003f05270 */
[----:B------:R-:W-:Y:S05]  /*00c0*/  @P0 BRA `(.L_x_101) ;  /* 0x00000000002c0947 */ /* 0x000fea0003800000 */
[----:B------:R-:W0:Y:S01]  /*00d0*/  LDC R10, c[0x0][0x388] ;  /* 0x0000e200ff0a7b82 */ /* 0x000e220000000800 */
[----:B------:R-:W-:Y:S01]  /*00e0*/  MOV R0, 0x0 ;  /* 0x0000000000007802 */ /* 0x000fe20000000f00 */
[----:B------:R-:W1:Y:S01]  /*00f0*/  LDCU.64 UR4, c[0x4][0x8] ;  /* 0x01000100ff0477ac */ /* 0x000e620008000a00 */
[----:B------:R-:W-:Y:S01]  /*0100*/  IMAD.MOV.U32 R6, RZ, RZ, R16 ;  /* 0x000000ffff067224 */ /* 0x000fe200078e0010 */
[----:B------:R-:W-:-:S04]  /*0110*/  MOV R7, R2 ;  /* 0x0000000200077202 */ /* 0x000fc80000000f00 */
[----:B------:R2:W3:Y:S01]  /*0120*/  LDC.64 R8, c[0x4][R0] ;  /* 0x0100000000087b82 */ /* 0x0004e20000000a00 */
[----:B-1----:R-:W-:Y:S02]  /*0130*/  IMAD.U32 R4, RZ, RZ, UR4 ;  /* 0x00000004ff047e24 */ /* 0x002fe4000f8e00ff */
[----:B------:R-:W-:Y:S01]  /*0140*/  IMAD.U32 R5, RZ, RZ, UR5 ;  /* 0x00000005ff057e24 */ /* 0x000fe2000f8e00ff */
[----:B0-----:R2:W-:Y:S06]  /*0150*/  STL [R1], R10 ;  /* 0x0000000a01007387 */ /* 0x0015ec0000100800 */
[----:B------:R-:W-:-:S07]  /*0160*/  LEPC R20, `(.L_x_101) ;  /* 0x000000001014794e */ /* 0x000fce0000000000 */
[----:B--23--:R-:W-:Y:S05]  /*0170*/  CALL.ABS.NOINC R8 ;  /* 0x0000000008007343 */ /* 0x00cfea0003c00000 */
.L_x_101:
[----:B------:R-:W-:Y:S05]  /*0180*/  BSYNC.RECONVERGENT B6 ;  /* 0x0000000000067941 */ /* 0x000fea0003800200 */
.L_x_100:
[----:B------:R-:W0:Y:S02]  /*0190*/  LDC R7, c[0x0][0x388] ;  /* 0x0000e200ff077b82 */ /* 0x000e240000000800 */
[----:B0-----:R-:W-:-:S13]  /*01a0*/  ISETP.GE.U32.AND P0, PT, R18, R7, PT ;  /* 0x000000071200720c */ /* 0x001fda0003f06070 */
[----:B------:R-:W-:Y:S05]  /*01b0*/  @P0 EXIT ;  /* 0x000000000000094d */ /* 0x000fea0003800000 */
[----:B------:R-:W0:Y:S08]  /*01c0*/  I2F.F64 R6, R7 ;  /* 0x0000000700067312 */ /* 0x000e300000201c00 */
[----:B0-----:R-:W0:Y:S01]  /*01d0*/  MUFU.RCP64H R9, R7 ;  /* 0x0000000700097308 */ /* 0x001e220000001800 */
[----:B------:R-:W-:-:S05]  /*01e0*/  VIADD R8, R7, 0x300402 ;  /* 0x0030040207087836 */ /* 0x000fca0000000000 */
[----:B------:R-:W-:Y:S01]  /*01f0*/  FSETP.GEU.AND P0, PT, |R8|, 5.8789094863358348022e-39, PT ;  /* 0x004004020800780b */ /* 0x000fe20003f0e200 */
[----:B0-----:R-:W-:-:S08]  /*0200*/  DFMA R4, -R6, R8, 1 ;  /* 0x3ff000000604742b */ /* 0x001fd00000000108 */
[----:B------:R-:W-:-:S08]  /*0210*/  DFMA R4, R4, R4, R4 ;  /* 0x000000040404722b */ /* 0x000fd00000000004 */
[----:B------:R-:W-:Y:S02]  /*0220*/  DFMA R10, R8, R4, R8 ;  /* 0x00000004080a722b */ /* 0x000fe40000000008 */
[----:B------:R-:W0:Y:S06]  /*0230*/  LDC.64 R4, c[0x0][0x358] ;  /* 0x0000d600ff047b82 */ /* 0x000e2c0000000a00 */
[----:B------:R-:W-:-:S08]  /*0240*/  DFMA R12, -R6, R10, 1 ;  /* 0x3ff00000060c742b */ /* 0x000fd0000000010a */
[----:B------:R-:W-:Y:S01]  /*0250*/  DFMA R8, R10, R12, R10 ;  /* 0x0000000c0a08722b */ /* 0x000fe2000000000a */
[----:B------:R-:W-:Y:S10]  /*0260*/  @P0 BRA `(.L_x_102) ;  /* 0x0000000000100947 */ /* 0x000ff40003800000 */
[----:B------:R-:W-:-:S05]  /*0270*/  LOP3.LUT R0, R7, 0x7fffffff, RZ, 0xc0, !PT ;  /* 0x7fffffff07007812 */ /* 0x000fca00078ec0ff */
[----:B------:R-:W-:Y:S01]  /*0280*/  VIADD R10, R0, 0xfff00000 ;  /* 0xfff00000000a7836 */ /* 0x000fe20000000000 */
[----:B------:R-:W-:-:S07]  /*0290*/  MOV R0, 0x2b0 ;  /* 0x000002b000007802 */ /* 0x000fce0000000f00 */
[----:B0-----:R-:W-:Y:S05]  /*02a0*/  CALL.REL.NOINC `($__internal_1_$__cuda_sm20_dblrcp_rn_slowpath_v3) ;  /* 0x0000000000507944 */ /* 0x001fea0003c00000 */
.L_x_102:
[----:B------:R-:W1:Y:S01]  /*02b0*/  F2F.F32.F64 R0, R8 ;  /* 0x0000000800007310 */ /* 0x000e620000301000 */
[----:B------:R-:W2:Y:S01]  /*02c0*/  LDC.64 R10, c[0x0][0x380] ;  /* 0x0000e000ff0a7b82 */ /* 0x000ea20000000a00 */
[----:B0-----:R-:W-:Y:S01]  /*02d0*/  R2UR UR6, R4 ;  /* 0x00000000040672ca */ /* 0x001fe200000e0000 */
[----:B------:R0:W-:Y:S01]  /*02e0*/  STL.64 [R1+0x10], R8 ;  /* 0x0000100801007387 */ /* 0x0001e20000100a00 */
[----:B------:R-:W-:Y:S01]  /*02f0*/  R2UR UR7, R5 ;  /* 0x00000000050772ca */ /* 0x000fe200000e0000 */
[----:B------:R-:W3:Y:S01]  /*0300*/  LDCU.64 UR4, c[0x4][0x10] ;  /* 0x01000200ff0477ac */ /* 0x000ee20008000a00 */
[----:B------:R-:W-:Y:S01]  /*0310*/  MOV R3, 0x0 ;  /* 0x0000000000037802 */ /* 0x000fe20000000f00 */
[----:B------:R0:W-:Y:S01]  /*0320*/  STL [R1], R18 ;  /* 0x0000001201007387 */ /* 0x0001e20000100800 */
[----:B------:R-:W-:Y:S02]  /*0330*/  IMAD.MOV.U32 R6, RZ, RZ, R16 ;  /* 0x000000ffff067224 */ /* 0x000fe400078e0010 */
[----:B------:R0:W4:Y:S01]  /*0340*/  LDC.64 R14, c[0x4][R3] ;  /* 0x01000000030e7b82 */ /* 0x0001220000000a00 */
[----:B------:R-:W-:Y:S01]  /*0350*/  IMAD.MOV.U32 R7, RZ, RZ, R2 ;  /* 0x000000ffff077224 */ /* 0x000fe200078e0002 */
[----:B-1----:R-:W1:Y:S01]  /*0360*/  F2F.F64.F32 R12, R0 ;  /* 0x00000000000c7310 */ /* 0x002e620000201800 */
[----:B---3--:R-:W-:Y:S01]  /*0370*/  IMAD.U32 R4, RZ, RZ, UR4 ;  /* 0x00000004ff047e24 */ /* 0x008fe2000f8e00ff */
[----:B------:R-:W-:Y:S01]  /*0380*/  MOV R5, UR5 ;  /* 0x0000000500057c02 */ /* 0x000fe20008000f00 */
[----:B--2---:R-:W-:Y:S01]  /*0390*/  IMAD.WIDE.U32 R10, R18, 0x4, R10 ;  /* 0x00000004120a7825 */ /* 0x004fe200078e000a */
[----:B-1----:R0:W-:Y:S04]  /*03a0*/  STL.64 [R1+0x8], R12 ;  /* 0x0000080c01007387 */ /* 0x0021e80000100a00 */
[----:B------:R0:W-:Y:S02]  /*03b0*/  STG.E desc[UR6][R10.64], R0 ;  /* 0x000000000a007986 */ /* 0x0001e4000c101906 */
[----:B------:R-:W-:-:S07]  /*03c0*/  LEPC R20, `(.L_x_103) ;  /* 0x000000001014794e */ /* 0x000fce0000000000 */
[----:B0---4-:R-:W-:Y:S05]  /*03d0*/  CALL.ABS.NOINC R14 ;  /* 0x000000000e007343 */ /* 0x011fea0003c00000 */
.L_x_103:
[----:B------:R-:W-:Y:S05]  /*03e0*/  EXIT ;  /* 0x000000000000794d */ /* 0x000fea0003800000 */
        .weak           $__internal_1_$__cuda_sm20_dblrcp_rn_slowpath_v3
        .type           $__internal_1_$__cuda_sm20_dblrcp_rn_slowpath_v3,@function
        .size           $__internal_1_$__cuda_sm20_dblrcp_rn_slowpath_v3,(.L_x_110 - $__internal_1_$__cuda_sm20_dblrcp_rn_slowpath_v3)
$__internal_1_$__cuda_sm20_dblrcp_rn_slowpath_v3:
[----:B------:R-:W-:-:S14]  /*03f0*/  DSETP.GTU.AND P0, PT, |R6|, +INF , PT ;  /* 0x7ff000000600742a */ /* 0x000fdc0003f0c200 */
[----:B------:R-:W-:Y:S05]  /*0400*/  @P0 BRA `(.L_x_104) ;  /* 0x00000000007c0947 */ /* 0x000fea0003800000 */
[----:B------:R-:W-:-:S05]  /*0410*/  LOP3.LUT R3, R7, 0x7fffffff, RZ, 0xc0, !PT ;  /* 0x7fffffff07037812 */ /* 0x000fca00078ec0ff */
[----:B------:R-:W-:-:S05]  /*0420*/  VIADD R8, R3, 0xffffffff ;  /* 0xffffffff03087836 */ /* 0x000fca0000000000 */
[----:B------:R-:W-:-:S13]  /*0430*/  ISETP.GE.U32.AND P0, PT, R8, 0x7fefffff, PT ;  /* 0x7fefffff0800780c */ /* 0x000fda0003f06070 */
[----:B------:R-:W-:Y:S02]  /*0440*/  @P0 LOP3.LUT R9, R7, 0x7ff00000, RZ, 0x3c, !PT ;  /* 0x7ff0000007090812 */ /* 0x000fe400078e3cff */
[----:B------:R-:W-:Y:S01]  /*0450*/  @P0 MOV R8, RZ ;  /* 0x000000ff00080202 */ /* 0x000fe20000000f00 */
[----:B------:R-:W-:Y:S06]  /*0460*/  @P0 BRA `(.L_x_105) ;  /* 0x00000000006c0947 */ /* 0x000fec0003800000 */
[----:B------:R-:W-:-:S13]  /*0470*/  ISETP.GE.U32.AND P0, PT, R3, 0x1000001, PT ;  /* 0x010000010300780c */ /* 0x000fda0003f06070 */
[----:B------:R-:W-:Y:S05]  /*0480*/  @!P0 BRA `(.L_x_106) ;  /* 0x0000000000348947 */ /* 0x000fea0003800000 */
[----:B------:R-:W-:Y:S02]  /*0490*/  VIADD R9, R7, 0xc0200000 ;  /* 0xc020000007097836 */ /* 0x000fe40000000000 */
[----:B------:R-:W-:Y:S02]  /*04a0*/  IMAD.MOV.U32 R8, RZ, RZ, R6 ;  /* 0x000000ffff087224 */ /* 0x000fe400078e0006 */
[----:B------:R-:W0:Y:S04]  /*04b0*/  MUFU.RCP64H R11, R9 ;  /* 0x00000009000b7308 */ /* 0x000e280000001800 */
[----:B0-----:R-:W-:-:S08]  /*04c0*/  DFMA R12, -R8, R10, 1 ;  /* 0x3ff00000080c742b */ /* 0x001fd0000000010a */
[----:B------:R-:W-:-:S08]  /*04d0*/  DFMA R12, R12, R12, R12 ;  /* 0x0000000c0c0c722b */ /* 0x000fd0000000000c */
[----:B------:R-:W-:-:S08]  /*04e0*/  DFMA R12, R10, R12, R10 ;  /* 0x0000000c0a0c722b */ /* 0x000fd0000000000a */
[----:B------:R-:W-:-:S08]  /*04f0*/  DFMA R10, -R8, R12, 1 ;  /* 0x3ff00000080a742b */ /* 0x000fd0000000010c */
[----:B------:R-:W-:-:S08]  /*0500*/  DFMA R10, R12, R10, R12 ;  /* 0x0000000a0c0a722b */ /* 0x000fd0000000000c */
[----:B------:R-:W-:-:S08]  /*0510*/  DMUL R10, R10, 2.2250738585072013831e-308 ;  /* 0x001000000a0a7828 */ /* 0x000fd00000000000 */
[----:B------:R-:W-:-:S08]  /*0520*/  DFMA R6, -R6, R10, 1 ;  /* 0x3ff000000606742b */ /* 0x000fd0000000010a */
[----:B------:R-:W-:-:S08]  /*0530*/  DFMA R6, R6, R6, R6 ;  /* 0x000000060606722b */ /* 0x000fd00000000006 */
[----:B------:R-:W-:Y:S01]  /*0540*/  DFMA R8, R10, R6, R10 ;  /* 0x000000060a08722b */ /* 0x000fe2000000000a */
[----:B------:R-:W-:Y:S10]  /*0550*/  BRA `(.L_x_105) ;  /* 0x0000000000307947 */ /* 0x000ff40003800000 */
.L_x_106:
[----:B------:R-:W-:Y:S01]  /*0560*/  DMUL R6, R6, 8.11296384146066816958e+31 ;  /* 0x4690000006067828 */ /* 0x000fe20000000000 */
[----:B------:R-:W-:-:S05]  /*0570*/  IMAD.MOV.U32 R8, RZ, RZ, R10 ;  /* 0x000000ffff087224 */ /* 0x000fca00078e000a */
[----:B------:R-:W0:Y:S02]  /*0580*/  MUFU.RCP64H R9, R7 ;  /* 0x0000000700097308 */ /* 0x000e240000001800 */
[----:B0-----:R-:W-:-:S08]  /*0590*/  DFMA R10, -R6, R8, 1 ;  /* 0x3ff00000060a742b */ /* 0x001fd00000000108 */
[----:B------:R-:W-:-:S08]  /*05a0*/  DFMA R10, R10, R10, R10 ;  /* 0x0000000a0a0a722b */ /* 0x000fd0000000000a */
[----:B------:R-:W-:-:S08]  /*05b0*/  DFMA R10, R8, R10, R8 ;  /* 0x0000000a080a722b */ /* 0x000fd00000000008 */
[----:B------:R-:W-:-:S08]  /*05c0*/  DFMA R8, -R6, R10, 1 ;  /* 0x3ff000000608742b */ /* 0x000fd0000000010a */
[----:B------:R-:W-:-:S08]  /*05d0*/  DFMA R8, R10, R8, R10 ;  /* 0x000000080a08722b */ /* 0x000fd0000000000a */
[----:B------:R-:W-:Y:S01]  /*05e0*/  DMUL R8, R8, 8.11296384146066816958e+31 ;  /* 0x4690000008087828 */ /* 0x000fe20000000000 */
[----:B------:R-:W-:Y:S10]  /*05f0*/  BRA `(.L_x_105) ;  /* 0x0000000000087947 */ /* 0x000ff40003800000 */
.L_x_104:
[----:B------:R-:W-:Y:S02]  /*0600*/  LOP3.LUT R9, R7, 0x80000, RZ, 0xfc, !PT ;  /* 0x0008000007097812 */ /* 0x000fe400078efcff */
[----:B------:R-:W-:-:S07]  /*0610*/  MOV R8, R6 ;  /* 0x0000000600087202 */ /* 0x000fce0000000f00 */
.L_x_105:
[----:B------:R-:W-:Y:S02]  /*0620*/  IMAD.MOV.U32 R6, RZ, RZ, R0 ;  /* 0x000000ffff067224 */ /* 0x000fe400078e0000 */
[----:B------:R-:W-:-:S04]  /*0630*/  IMAD.MOV.U32 R7, RZ, RZ, 0x0 ;  /* 0x00000000ff077424 */ /* 0x000fc800078e00ff */
[----:B------:R-:W-:Y:S05]  /*0640*/  RET.REL.NODEC R6 `(_Z4initPfi) ;  /* 0xfffffff8066c7950 */ /* 0x000fea0003c3ffff */
.L_x_107:
        /* <DEDUP_REMOVED lines=11> */
.L_x_110:


//--------------------- .text._Z11assignToCSRPiS_iiP3CSR --------------------------
	.section	.text._Z11assignToCSRPiS_iiP3CSR,"ax",@progbits
	.align	128
        .global         _Z11assignToCSRPiS_iiP3CSR
        .type           _Z11assignToCSRPiS_iiP3CSR,@function
        .size           _Z11assignToCSRPiS_iiP3CSR,(.L_x_116 - _Z11assignToCSRPiS_iiP3CSR)
        .other          _Z11assignToCSRPiS_iiP3CSR,@"STO_CUDA_ENTRY STV_DEFAULT"
_Z11assignToCSRPiS_iiP3CSR:
.text._Z11assignToCSRPiS_iiP3CSR:
[----:B------:R-:W-:Y:S08]  /*0000*/  LDC R1, c[0x0][0x37c] ;  /* 0x0000df00ff017b82 */ /* 0x000ff00000000800 */
[----:B------:R-:W0:Y:S01]  /*0010*/  LDC.64 R2, c[0x0][0x398] ;  /* 0x0000e600ff027b82 */ /* 0x000e220000000a00 */
[----:B------:R-:W0:Y:S07]  /*0020*/  LDCU.64 UR4, c[0x0][0x358] ;  /* 0x00006b00ff0477ac */ /* 0x000e2e0008000a00 */
[----:B------:R-:W0:Y:S08]  /*0030*/  LDC.64 R8, c[0x0][0x390] ;  /* 0x0000e400ff087b82 */ /* 0x000e300000000a00 */
[----:B------:R-:W1:Y:S08]  /*0040*/  LDC.64 R4, c[0x0][0x388] ;  /* 0x0000e200ff047b82 */ /* 0x000e700000000a00 */
[----:B------:R-:W2:Y:S01]  /*0050*/  LDC.64 R6, c[0x0][0x380] ;  /* 0x0000e000ff067b82 */ /* 0x000ea20000000a00 */
[----:B0-----:R-:W-:Y:S04]  /*0060*/  STG.E.64 desc[UR4][R2.64+0x10], R8 ;  /* 0x0000100802007986 */ /* 0x001fe8000c101b04 */
[----:B-1----:R-:W-:Y:S04]  /*0070*/  STG.E.64 desc[UR4][R2.64+0x8], R4 ;  /* 0x0000080402007986 */ /* 0x002fe8000c101b04 */
[----:B--2---:R-:W-:Y:S01]  /*0080*/  STG.E.64 desc[UR4][R2.64], R6 ;  /* 0x0000000602007986 */ /* 0x004fe2000c101b04 */
[----:B------:R-:W-:Y:S05]  /*0090*/  EXIT ;  /* 0x000000000000794d */ /* 0x000fea0003800000 */
.L_x_108:
        /* <DEDUP_REMOVED lines=14> */
.L_x_116:


//--------------------- .nv.global.init           --------------------------
	.section	.nv.global.init,"aw",@progbits
.nv.global.init:
	.type		$str$3,@object
	.size		$str$3,($str$8 - $str$3)
$str$3:
        /*0000*/ 	.byte	0x0a, 0x00
	.type		$str$8,@object
	.size		$str$8,($str$2 - $str$8)
$str$8:
        /*0002*/ 	.byte	0x25, 0x64, 0x20, 0x00
	.type		$str$2,@object
	.size		$str$2,($str$6 - $str$2)
$str$2:
        /*0006*/ 	.byte	0x25, 0x6c, 0x66, 0x20, 0x00
	.type		$str$6,@object
	.size		$str$6,($str$4 - $str$6)
$str$6:
        /*000b*/ 	.byte	0x68, 0x65, 0x79, 0x0a, 0x00
	.type		$str$4,@object
	.size		$str$4,($str$7 - $str$4)
$str$4:
        /*0010*/ 	.byte	0x49, 0x6e, 0x73, 0x69, 0x64, 0x65, 0x20, 0x50, 0x52, 0x2c, 0x20, 0x76, 0x61, 0x6c, 0x75, 0x65
        /*0020*/ 	.byte	0x20, 0x6f, 0x66, 0x20, 0x64, 0x20, 0x3d, 0x20, 0x25, 0x66, 0x0a, 0x00
	.type		$str$7,@object
	.size		$str$7,($str - $str$7)
$str$7:
        /*002c*/ 	.byte	0x43, 0x68, 0x65, 0x63, 0x6b, 0x69, 0x6e, 0x67, 0x20, 0x63, 0x6f, 0x72, 0x72, 0x65, 0x63, 0x74
        /*003c*/ 	.byte	0x20, 0x61, 0x73, 0x73, 0x69, 0x67, 0x6e, 0x6d, 0x65, 0x6e, 0x74, 0x20, 0x74, 0x6f, 0x20, 0x47
        /*004c*/ 	.byte	0x50, 0x55, 0x20, 0x0a, 0x00
	.type		$str,@object
	.size		$str,($str$1 - $str)
$str:
        /*0051*/ 	.byte	0x49, 0x6e, 0x73, 0x69, 0x64, 0x65, 0x20, 0x69, 0x6e, 0x69, 0x74, 0x20, 0x77, 0x69, 0x74, 0x68
        /*0061*/ 	.byte	0x20, 0x6e, 0x75, 0x6d, 0x20, 0x76, 0x65, 0x72, 0x74, 0x69, 0x63, 0x65, 0x73, 0x20, 0x3d, 0x20
        /*0071*/ 	.byte	0x25, 0x64, 0x20, 0x0a, 0x00
	.type		$str$1,@object
	.size		$str$1,(.L_1 - $str$1)
$str$1:
        /*0076*/ 	.byte	0x69, 0x64, 0x20, 0x3d, 0x20, 0x25, 0x64, 0x2c, 0x20, 0x76, 0x61, 0x6c, 0x20, 0x3d, 0x20, 0x25
        /*0086*/ 	.byte	0x66, 0x2c, 0x20, 0x61, 0x63, 0x74, 0x75, 0x61, 0x6c, 0x20, 0x76, 0x61, 0x6c, 0x75, 0x65, 0x20
        /*0096*/ 	.byte	0x3d, 0x20, 0x25, 0x66, 0x0a, 0x00
.L_1:


//--------------------- .nv.shared.reserved.0     --------------------------
	.section	.nv.shared.reserved.0,"aw",@nobits
	.weak		__nv_reservedSMEM_offset_0_alias
	.size		__nv_reservedSMEM_offset_0_alias, 0, 64
	.other		__nv_reservedSMEM_offset_0_alias,@"STO_CUDA_RESERVED_SHARED STV_DEFAULT"
__nv_reservedSMEM_offset_0_alias:
	.zero		0
	.zero		64


//--------------------- .nv.constant0._Z15checkAssignmentP3CSR --------------------------
	.section	.nv.constant0._Z15checkAssignmentP3CSR,"a",@progbits
	.sectionflags	@""
	.align	4
.nv.constant0._Z15checkAssignmentP3CSR:
	.zero		904


//--------------------- .nv.constant0._Z7printPRPfi --------------------------
	.section	.nv.constant0._Z7printPRPfi,"a",@progbits
	.sectionflags	@""
	.align	4
.nv.constant0._Z7printPRPfi:
	.zero		908


//--------------------- .nv.constant0._Z9computePRP3CSRS0_Pff --------------------------
	.section	.nv.constant0._Z9computePRP3CSRS0_Pff,"a",@progbits
	.sectionflags	@""
	.align	4
.nv.constant0._Z9computePRP3CSRS0_Pff:
	.zero		924


//--------------------- .nv.constant0._Z7checkPRPfi --------------------------
	.section	.nv.constant0._Z7checkPRPfi,"a",@progbits
	.sectionflags	@""
	.align	4
.nv.constant0._Z7checkPRPfi:
	.zero		908


//--------------------- .nv.constant0._Z4initPfi  --------------------------
	.section	.nv.constant0._Z4initPfi,"a",@progbits
	.sectionflags	@""
	.align	4
.nv.constant0._Z4initPfi:
	.zero		908


//--------------------- .nv.constant0._Z11assignToCSRPiS_iiP3CSR --------------------------
	.section	.nv.constant0._Z11assignToCSRPiS_iiP3CSR,"a",@progbits
	.sectionflags	@""
	.align	4
.nv.constant0._Z11assignToCSRPiS_iiP3CSR:
	.zero		928


//--------------------- SYMBOLS --------------------------

	.type		.nv.reservedSmem.offset0,@object
	.size		.nv.reservedSmem.offset0,0x4
	.type		vprintf,@function
